// auto-generated by cutlass_sweep.gemm — config: {"arch": "sm_100", "cluster_m": 2, "cluster_n": 1, "dtype": "e5m2", "stages": 0, "tile_k": 32, "tile_m": 256, "tile_n": 128}
#include "cutlass/cutlass.h"
#include "cutlass/gemm/collective/collective_builder.hpp"
#include "cutlass/gemm/device/gemm_universal_adapter.h"
#include "cutlass/gemm/kernel/gemm_universal.hpp"
#include "cutlass/epilogue/collective/collective_builder.hpp"

using ElemA = cutlass::float_e5m2_t;
using ElemB = cutlass::float_e5m2_t;
using ElemCD = cutlass::float_e5m2_t;
using Acc  = float;
using TileShape    = cute::Shape<cute::_256, cute::_128, cute::_32>;
using ClusterShape = cute::Shape<cute::_2, cute::_1, cute::_1>;

using CollectiveEpilogue = typename cutlass::epilogue::collective::CollectiveBuilder<
    cutlass::arch::Sm100, cutlass::arch::OpClassTensorOp,
    TileShape, ClusterShape,
    cutlass::epilogue::collective::EpilogueTileAuto,
    Acc, Acc,
    ElemCD, cutlass::layout::RowMajor, 128 / cutlass::sizeof_bits<ElemCD>::value,
    ElemCD, cutlass::layout::RowMajor, 128 / cutlass::sizeof_bits<ElemCD>::value,
    cutlass::epilogue::collective::EpilogueScheduleAuto
  >::CollectiveOp;

using CollectiveMainloop = typename cutlass::gemm::collective::CollectiveBuilder<
    cutlass::arch::Sm100, cutlass::arch::OpClassTensorOp,
    ElemA, cutlass::layout::RowMajor, 128 / cutlass::sizeof_bits<ElemA>::value,
    ElemB, cutlass::layout::ColumnMajor, 128 / cutlass::sizeof_bits<ElemB>::value,
    Acc,
    TileShape, ClusterShape,
    cutlass::gemm::collective::StageCountAutoCarveout<static_cast<int>(sizeof(typename CollectiveEpilogue::SharedStorage))>,
    cutlass::gemm::collective::KernelScheduleAuto
  >::CollectiveOp;

using GemmKernel = cutlass::gemm::kernel::GemmUniversal<
    cute::Shape<int,int,int,int>,
    CollectiveMainloop,
    CollectiveEpilogue
>;
using Gemm = cutlass::gemm::device::GemmUniversalAdapter<GemmKernel>;

// Force the device kernel symbol into the cubin without needing a host main.
auto* _anchor = &cutlass::device_kernel<GemmKernel>;


// ===== COMPILED SASS (sm_100a) =====

	.target	sm_100a

	.elftype	@"ET_EXEC"


//--------------------- .note.nv.tkinfo           --------------------------
	.section	.note.nv.tkinfo,"",@"SHT_NOTE"
	.sectionflags	@"SHF_NOTE_NV_TKINFO"
	.tkinfo
        /*0018*/ 	.word	0x00000002
        /*0030*/ 	.string	""
        /*0030*/ 	.string	"ptxas"
        /*0030*/ 	.string	"Cuda compilation tools, release 13.0, V13.0.88"
        /*0030*/ 	.string	"Build cuda_13.0.r13.0/compiler.36424714_0"
        /*0030*/ 	.string	"-arch sm_100a -m 64 "



//--------------------- .note.nv.cuinfo           --------------------------
	.section	.note.nv.cuinfo,"",@"SHT_NOTE"
	.sectionflags	@"SHF_NOTE_NV_CUINFO"
        /*0018*/ 	.short	0x0002
        /*001a*/ 	.short	0x0064
        /*001c*/ 	.short	0x0082
	.zero		2


//--------------------- .nv.info                  --------------------------
	.section	.nv.info,"",@"SHT_CUDA_INFO"
	.align	4


	//----- nvinfo : EIATTR_REGCOUNT
	.align		4
        /*0000*/ 	.byte	0x04, 0x2f
        /*0002*/ 	.short	(.L_19 - .L_18)
	.align		4
.L_18:
        /*0004*/ 	.word	index@(_ZN7cutlass13device_kernelINS_4gemm6kernel13GemmUniversalIN4cute5tupleIJiiiiEEENS1_10collective13CollectiveMmaINS1_35MainloopSm100TmaUmmaWarpSpecializedILi32ELi2ELi4ENS5_IJNS4_1CILi2EEENSA_ILi1EEESC_EEEEENS5_IJNSA_ILi256EEENSA_ILi128EEENSA_ILi32EEEEEENS_12float_e5m2_tENS5_IJlSC_lEEESJ_SK_NS4_8TiledMMAINS4_8MMA_AtomIJNS4_10MMA_TraitsINS4_25SM100_MMA_F8F6F4_2x1SM_SSEJSJ_SJ_fSF_SG_NS4_17integral_constantINS4_4UMMA5MajorELSR_0EEESS_NSP_INSQ_7ScaleInELST_0EEESU_EEEEEENS4_6LayoutINS5_IJSC_SC_SC_EEENS5_IJNSA_ILi0EEESZ_SZ_EEEEENS5_IJNS4_10UnderscoreES12_S12_EEEEENS4_18SM100_TMA_2SM_LOADENS4_14ComposedLayoutINS4_7SwizzleILi1ELi4ELi3EEENS4_18smem_ptr_flag_bitsILi8EEENSX_INS5_IJNSA_ILi8EEESH_EEENS5_IJSH_SC_EEEEEEEvNS4_8identityES15_S1F_vS1G_EENS_8epilogue10collective18CollectiveEpilogueINS1I_23Sm100TmaWarpSpecializedILi2ELi2ELi64ELb0ELb0EEEJNS5_IJSG_SG_SH_EEENS5_IJNSX_ISG_SC_EENSX_INSA_ILi64EEESC_EEEEESJ_SK_SJ_SK_NS1I_6fusion15FusionCallbacksIS1M_NS1S_17LinearCombinationISJ_fSJ_fLNS_15FloatRoundStyleE2EEES1N_S1R_JEEENS4_5SM1004TMEM4LOAD26SM100_TMEM_LOAD_32dp32b64xENS4_13SM90_TMA_LOADENS16_INS17_ILi2ELi4ELi3EEES1A_NSX_INS5_IJS1B_S1P_EEENS5_IJS1P_SC_EEEEEEENS4_39AutoVectorizingCopyWithAssumedAlignmentILi128EEENS4_14SM90_TMA_STOREES27_S29_S29_EEEvvEEEEvNT_6ParamsE)
        /*0008*/ 	.word	0x000000de


	//----- nvinfo : EIATTR_FRAME_SIZE
	.align		4
.L_19:
        /*000c*/ 	.byte	0x04, 0x11
        /*000e*/ 	.short	(.L_21 - .L_20)
	.align		4
.L_20:
        /*0010*/ 	.word	index@($__internal_2_$__cuda_sm10x_tcgen05_guardrail_trap_unallocated_columns_being_dealloced)
        /*0014*/ 	.word	0x00000000


	//----- nvinfo : EIATTR_FRAME_SIZE
	.align		4
.L_21:
        /*0018*/ 	.byte	0x04, 0x11
        /*001a*/ 	.short	(.L_23 - .L_22)
	.align		4
.L_22:
        /*001c*/ 	.word	index@($__internal_1_$__cuda_sm10x_tcgen05_guardrail_trap_phase_invalid_during_alloc)
        /*0020*/ 	.word	0x00000000


	//----- nvinfo : EIATTR_FRAME_SIZE
	.align		4
.L_23:
        /*0024*/ 	.byte	0x04, 0x11
        /*0026*/ 	.short	(.L_25 - .L_24)
	.align		4
.L_24:
        /*0028*/ 	.word	index@($__internal_0_$__cuda_sm10x_tcgen05_guardrail_trap_col_being_dealloced_not_returned_by_alloc)
        /*002c*/ 	.word	0x00000000


	//----- nvinfo : EIATTR_FRAME_SIZE
	.align		4
.L_25:
        /*0030*/ 	.byte	0x04, 0x11
        /*0032*/ 	.short	(.L_27 - .L_26)
	.align		4
.L_26:
        /*0034*/ 	.word	index@(_ZN7cutlass13device_kernelINS_4gemm6kernel13GemmUniversalIN4cute5tupleIJiiiiEEENS1_10collective13CollectiveMmaINS1_35MainloopSm100TmaUmmaWarpSpecializedILi32ELi2ELi4ENS5_IJNS4_1CILi2EEENSA_ILi1EEESC_EEEEENS5_IJNSA_ILi256EEENSA_ILi128EEENSA_ILi32EEEEEENS_12float_e5m2_tENS5_IJlSC_lEEESJ_SK_NS4_8TiledMMAINS4_8MMA_AtomIJNS4_10MMA_TraitsINS4_25SM100_MMA_F8F6F4_2x1SM_SSEJSJ_SJ_fSF_SG_NS4_17integral_constantINS4_4UMMA5MajorELSR_0EEESS_NSP_INSQ_7ScaleInELST_0EEESU_EEEEEENS4_6LayoutINS5_IJSC_SC_SC_EEENS5_IJNSA_ILi0EEESZ_SZ_EEEEENS5_IJNS4_10UnderscoreES12_S12_EEEEENS4_18SM100_TMA_2SM_LOADENS4_14ComposedLayoutINS4_7SwizzleILi1ELi4ELi3EEENS4_18smem_ptr_flag_bitsILi8EEENSX_INS5_IJNSA_ILi8EEESH_EEENS5_IJSH_SC_EEEEEEEvNS4_8identityES15_S1F_vS1G_EENS_8epilogue10collective18CollectiveEpilogueINS1I_23Sm100TmaWarpSpecializedILi2ELi2ELi64ELb0ELb0EEEJNS5_IJSG_SG_SH_EEENS5_IJNSX_ISG_SC_EENSX_INSA_ILi64EEESC_EEEEESJ_SK_SJ_SK_NS1I_6fusion15FusionCallbacksIS1M_NS1S_17LinearCombinationISJ_fSJ_fLNS_15FloatRoundStyleE2EEES1N_S1R_JEEENS4_5SM1004TMEM4LOAD26SM100_TMEM_LOAD_32dp32b64xENS4_13SM90_TMA_LOADENS16_INS17_ILi2ELi4ELi3EEES1A_NSX_INS5_IJS1B_S1P_EEENS5_IJS1P_SC_EEEEEEENS4_39AutoVectorizingCopyWithAssumedAlignmentILi128EEENS4_14SM90_TMA_STOREES27_S29_S29_EEEvvEEEEvNT_6ParamsE)
        /*0038*/ 	.word	0x00000000


	//----- nvinfo : EIATTR_MIN_STACK_SIZE
	.align		4
.L_27:
        /*003c*/ 	.byte	0x04, 0x12
        /*003e*/ 	.short	(.L_29 - .L_28)
	.align		4
.L_28:
        /*0040*/ 	.word	index@(_ZN7cutlass13device_kernelINS_4gemm6kernel13GemmUniversalIN4cute5tupleIJiiiiEEENS1_10collective13CollectiveMmaINS1_35MainloopSm100TmaUmmaWarpSpecializedILi32ELi2ELi4ENS5_IJNS4_1CILi2EEENSA_ILi1EEESC_EEEEENS5_IJNSA_ILi256EEENSA_ILi128EEENSA_ILi32EEEEEENS_12float_e5m2_tENS5_IJlSC_lEEESJ_SK_NS4_8TiledMMAINS4_8MMA_AtomIJNS4_10MMA_TraitsINS4_25SM100_MMA_F8F6F4_2x1SM_SSEJSJ_SJ_fSF_SG_NS4_17integral_constantINS4_4UMMA5MajorELSR_0EEESS_NSP_INSQ_7ScaleInELST_0EEESU_EEEEEENS4_6LayoutINS5_IJSC_SC_SC_EEENS5_IJNSA_ILi0EEESZ_SZ_EEEEENS5_IJNS4_10UnderscoreES12_S12_EEEEENS4_18SM100_TMA_2SM_LOADENS4_14ComposedLayoutINS4_7SwizzleILi1ELi4ELi3EEENS4_18smem_ptr_flag_bitsILi8EEENSX_INS5_IJNSA_ILi8EEESH_EEENS5_IJSH_SC_EEEEEEEvNS4_8identityES15_S1F_vS1G_EENS_8epilogue10collective18CollectiveEpilogueINS1I_23Sm100TmaWarpSpecializedILi2ELi2ELi64ELb0ELb0EEEJNS5_IJSG_SG_SH_EEENS5_IJNSX_ISG_SC_EENSX_INSA_ILi64EEESC_EEEEESJ_SK_SJ_SK_NS1I_6fusion15FusionCallbacksIS1M_NS1S_17LinearCombinationISJ_fSJ_fLNS_15FloatRoundStyleE2EEES1N_S1R_JEEENS4_5SM1004TMEM4LOAD26SM100_TMEM_LOAD_32dp32b64xENS4_13SM90_TMA_LOADENS16_INS17_ILi2ELi4ELi3EEES1A_NSX_INS5_IJS1B_S1P_EEENS5_IJS1P_SC_EEEEEEENS4_39AutoVectorizingCopyWithAssumedAlignmentILi128EEENS4_14SM90_TMA_STOREES27_S29_S29_EEEvvEEEEvNT_6ParamsE)
        /*0044*/ 	.word	0x00000000
.L_29:


//--------------------- .nv.compat                --------------------------
	.section	.nv.compat,"",@"SHT_CUDA_COMPAT_INFO"
	.align	4
        /*0000*/ 	.byte	0x02, 0x09, 0x01, 0x00, 0x02, 0x02, 0x02, 0x00, 0x02, 0x05, 0x05, 0x00, 0x03, 0x07, 0x01, 0x01
        /*0010*/ 	.byte	0x02, 0x03, 0x01, 0x00, 0x02, 0x06, 0x01, 0x00, 0x04, 0x0b, 0x08, 0x00, 0x09, 0x00, 0x00, 0x00
        /*0020*/ 	.byte	0x00, 0x00, 0x00, 0x00


//--------------------- .nv.info._ZN7cutlass13device_kernelINS_4gemm6kernel13GemmUniversalIN4cute5tupleIJiiiiEEENS1_10collective13CollectiveMmaINS1_35MainloopSm100TmaUmmaWarpSpecializedILi32ELi2ELi4ENS5_IJNS4_1CILi2EEENSA_ILi1EEESC_EEEEENS5_IJNSA_ILi256EEENSA_ILi128EEENSA_ILi32EEEEEENS_12float_e5m2_tENS5_IJlSC_lEEESJ_SK_NS4_8TiledMMAINS4_8MMA_AtomIJNS4_10MMA_TraitsINS4_25SM100_MMA_F8F6F4_2x1SM_SSEJSJ_SJ_fSF_SG_NS4_17integral_constantINS4_4UMMA5MajorELSR_0EEESS_NSP_INSQ_7ScaleInELST_0EEESU_EEEEEENS4_6LayoutINS5_IJSC_SC_SC_EEENS5_IJNSA_ILi0EEESZ_SZ_EEEEENS5_IJNS4_10UnderscoreES12_S12_EEEEENS4_18SM100_TMA_2SM_LOADENS4_14ComposedLayoutINS4_7SwizzleILi1ELi4ELi3EEENS4_18smem_ptr_flag_bitsILi8EEENSX_INS5_IJNSA_ILi8EEESH_EEENS5_IJSH_SC_EEEEEEEvNS4_8identityES15_S1F_vS1G_EENS_8epilogue10collective18CollectiveEpilogueINS1I_23Sm100TmaWarpSpecializedILi2ELi2ELi64ELb0ELb0EEEJNS5_IJSG_SG_SH_EEENS5_IJNSX_ISG_SC_EENSX_INSA_ILi64EEESC_EEEEESJ_SK_SJ_SK_NS1I_6fusion15FusionCallbacksIS1M_NS1S_17LinearCombinationISJ_fSJ_fLNS_15FloatRoundStyleE2EEES1N_S1R_JEEENS4_5SM1004TMEM4LOAD26SM100_TMEM_LOAD_32dp32b64xENS4_13SM90_TMA_LOADENS16_INS17_ILi2ELi4ELi3EEES1A_NSX_INS5_IJS1B_S1P_EEENS5_IJS1P_SC_EEEEEEENS4_39AutoVectorizingCopyWithAssumedAlignmentILi128EEENS4_14SM90_TMA_STOREES27_S29_S29_EEEvvEEEEvNT_6ParamsE --------------------------
	.section	.nv.info._ZN7cutlass13device_kernelINS_4gemm6kernel13GemmUniversalIN4cute5tupleIJiiiiEEENS1_10collective13CollectiveMmaINS1_35MainloopSm100TmaUmmaWarpSpecializedILi32ELi2ELi4ENS5_IJNS4_1CILi2EEENSA_ILi1EEESC_EEEEENS5_IJNSA_ILi256EEENSA_ILi128EEENSA_ILi32EEEEEENS_12float_e5m2_tENS5_IJlSC_lEEESJ_SK_NS4_8TiledMMAINS4_8MMA_AtomIJNS4_10MMA_TraitsINS4_25SM100_MMA_F8F6F4_2x1SM_SSEJSJ_SJ_fSF_SG_NS4_17integral_constantINS4_4UMMA5MajorELSR_0EEESS_NSP_INSQ_7ScaleInELST_0EEESU_EEEEEENS4_6LayoutINS5_IJSC_SC_SC_EEENS5_IJNSA_ILi0EEESZ_SZ_EEEEENS5_IJNS4_10UnderscoreES12_S12_EEEEENS4_18SM100_TMA_2SM_LOADENS4_14ComposedLayoutINS4_7SwizzleILi1ELi4ELi3EEENS4_18smem_ptr_flag_bitsILi8EEENSX_INS5_IJNSA_ILi8EEESH_EEENS5_IJSH_SC_EEEEEEEvNS4_8identityES15_S1F_vS1G_EENS_8epilogue10collective18CollectiveEpilogueINS1I_23Sm100TmaWarpSpecializedILi2ELi2ELi64ELb0ELb0EEEJNS5_IJSG_SG_SH_EEENS5_IJNSX_ISG_SC_EENSX_INSA_ILi64EEESC_EEEEESJ_SK_SJ_SK_NS1I_6fusion15FusionCallbacksIS1M_NS1S_17LinearCombinationISJ_fSJ_fLNS_15FloatRoundStyleE2EEES1N_S1R_JEEENS4_5SM1004TMEM4LOAD26SM100_TMEM_LOAD_32dp32b64xENS4_13SM90_TMA_LOADENS16_INS17_ILi2ELi4ELi3EEES1A_NSX_INS5_IJS1B_S1P_EEENS5_IJS1P_SC_EEEEEEENS4_39AutoVectorizingCopyWithAssumedAlignmentILi128EEENS4_14SM90_TMA_STOREES27_S29_S29_EEEvvEEEEvNT_6ParamsE,"",@"SHT_CUDA_INFO"
	.sectionflags	@""
	.align	4


	//----- nvinfo : EIATTR_CUDA_API_VERSION
	.align		4
        /*0000*/ 	.byte	0x04, 0x37
        /*0002*/ 	.short	(.L_31 - .L_30)
.L_30:
        /*0004*/ 	.word	0x00000082


	//----- nvinfo : EIATTR_KPARAM_INFO
	.align		4
.L_31:
        /*0008*/ 	.byte	0x04, 0x17
        /*000a*/ 	.short	(.L_33 - .L_32)
.L_32:
        /*000c*/ 	.word	0x00000000
        /*0010*/ 	.short	0x0000
        /*0012*/ 	.short	0x0000
        /*0014*/ 	.byte	0x00, 0xf0, 0x01, 0x20


	//----- nvinfo : EIATTR_AT_ENTRY_FRAGMENTS
	.align		4
.L_33:
        /*0018*/ 	.byte	0x04, 0x4f
        /*001a*/ 	.short	(.L_35 - .L_34)


	//   ....[0]....
.L_34:
        /*001c*/ 	.word	0x00000007


	//----- nvinfo : EIATTR_RESERVED_SMEM_USED
	.align		4
.L_35:
        /*0020*/ 	.byte	0x01, 0x41
	.zero		2


	//----- nvinfo : EIATTR_SPARSE_MMA_MASK
	.align		4
        /*0024*/ 	.byte	0x03, 0x50
        /*0026*/ 	.short	0x0000


	//----- nvinfo : EIATTR_TCGEN05_2CTA_USED
	.align		4
        /*0028*/ 	.byte	0x01, 0x52
	.zero		2


	//----- nvinfo : EIATTR_MAXREG_COUNT
	.align		4
        /*002c*/ 	.byte	0x03, 0x1b
        /*002e*/ 	.short	0x00ff


	//----- nvinfo : EIATTR_NUM_BARRIERS
	.align		4
        /*0030*/ 	.byte	0x02, 0x4c
        /*0032*/ 	.byte	0x07
	.zero		1


	//----- nvinfo : EIATTR_EXTERNS
	.align		4
        /*0034*/ 	.byte	0x04, 0x0f
        /*0036*/ 	.short	(.L_37 - .L_36)


	//   ....[0]....
	.align		4
.L_36:
        /*0038*/ 	.word	index@(__assertfail)


	//----- nvinfo : EIATTR_MERCURY_ISA_VERSION
	.align		4
.L_37:
        /*003c*/ 	.byte	0x03, 0x5f
        /*003e*/ 	.short	0x0101


	//----- nvinfo : EIATTR_INT_WARP_WIDE_INSTR_OFFSETS
	.align		4
        /*0040*/ 	.byte	0x04, 0x31
        /*0042*/ 	.short	(.L_39 - .L_38)


	//   ....[0]....
.L_38:
        /*0044*/ 	.word	0x00001080


	//   ....[1]....
        /*0048*/ 	.word	0x00001120


	//   ....[2]....
        /*004c*/ 	.word	0x00002480


	//   ....[3]....
        /*0050*/ 	.word	0x000051d0


	//   ....[4]....
        /*0054*/ 	.word	0x000051f0


	//   ....[5]....
        /*0058*/ 	.word	0x00005220


	//   ....[6]....
        /*005c*/ 	.word	0x00005b50


	//   ....[7]....
        /*0060*/ 	.word	0x00005bc0


	//   ....[8]....
        /*0064*/ 	.word	0x00005da0


	//   ....[9]....
        /*0068*/ 	.word	0x00005f00


	//----- nvinfo : EIATTR_COOP_GROUP_MASK_REGIDS
	.align		4
.L_39:
        /*006c*/ 	.byte	0x04, 0x29
        /*006e*/ 	.short	(.L_41 - .L_40)


	//   ....[0]....
.L_40:
        /*0070*/ 	.word	0xffffffff


	//   ....[1]....
        /*0074*/ 	.word	0xffffffff


	//   ....[2]....
        /*0078*/ 	.word	0xffffffff


	//   ....[3]....
        /*007c*/ 	.word	0xffffffff


	//   ....[4]....
        /*0080*/ 	.word	0xffffffff


	//   ....[5]....
        /*0084*/ 	.word	0xffffffff


	//   ....[6]....
        /*0088*/ 	.word	0xffffffff


	//   ....[7]....
        /*008c*/ 	.word	0xffffffff


	//   ....[8]....
        /*0090*/ 	.word	0xffffffff


	//   ....[9]....
        /*0094*/ 	.word	0xffffffff


	//   ....[10]....
        /*0098*/ 	.word	0xffffffff


	//   ....[11]....
        /*009c*/ 	.word	0xffffffff


	//   ....[12]....
        /*00a0*/ 	.word	0xffffffff


	//   ....[13]....
        /*00a4*/ 	.word	0xffffffff


	//----- nvinfo : EIATTR_COOP_GROUP_INSTR_OFFSETS
	.align		4
.L_41:
        /*00a8*/ 	.byte	0x04, 0x28
        /*00aa*/ 	.short	(.L_43 - .L_42)


	//   ....[0]....
.L_42:
        /*00ac*/ 	.word	0x000000c0


	//   ....[1]....
        /*00b0*/ 	.word	0x00000500


	//   ....[2]....
        /*00b4*/ 	.word	0x00000a30


	//   ....[3]....
        /*00b8*/ 	.word	0x00000b80


	//   ....[4]....
        /*00bc*/ 	.word	0x00000c70


	//   ....[5]....
        /*00c0*/ 	.word	0x00000dd0


	//   ....[6]....
        /*00c4*/ 	.word	0x00000f60


	//   ....[7]....
        /*00c8*/ 	.word	0x000011a0


	//   ....[8]....
        /*00cc*/ 	.word	0x00002360


	//   ....[9]....
        /*00d0*/ 	.word	0x00004100


	//   ....[10]....
        /*00d4*/ 	.word	0x000045d0


	//   ....[11]....
        /*00d8*/ 	.word	0x00004600


	//   ....[12]....
        /*00dc*/ 	.word	0x000050d0


	//   ....[13]....
        /*00e0*/ 	.word	0x000052e0


	//----- nvinfo : EIATTR_VRC_CTA_INIT_COUNT
	.align		4
.L_43:
        /*00e4*/ 	.byte	0x02, 0x4a
        /*00e6*/ 	.byte	0x80
	.zero		1


	//----- nvinfo : EIATTR_SYSCALL_OFFSETS
	.align		4
        /*00e8*/ 	.byte	0x04, 0x46
        /*00ea*/ 	.short	(.L_45 - .L_44)


	//   ....[0]....
.L_44:
        /*00ec*/ 	.word	0x00006930


	//   ....[1]....
        /*00f0*/ 	.word	0x00006a70


	//   ....[2]....
        /*00f4*/ 	.word	0x000072d0


	//   ....[3]....
        /*00f8*/ 	.word	0x000088e0


	//----- nvinfo : EIATTR_MBARRIER_INSTR_OFFSETS
	.align		4
.L_45:
        /*00fc*/ 	.byte	0x04, 0x39
        /*00fe*/ 	.short	(.L_47 - .L_46)


	//   ....[0]....
.L_46:
        /*0100*/ 	.word	0x00000610
        /*0104*/ 	.word	0x000000ff
        /*0108*/ 	.word	0x00000000
        /*010c*/ 	.short	0x0100
        /*010e*/ 	.byte	0x08
	.zero		1


	//   ....[1]....
        /*0110*/ 	.word	0x00000620
        /*0114*/ 	.word	0x000000ff
        /*0118*/ 	.word	0x00000100
        /*011c*/ 	.short	0x0100
        /*011e*/ 	.byte	0x08
	.zero		1


	//   ....[2]....
        /*0120*/ 	.word	0x00000630
        /*0124*/ 	.word	0x000000ff
        /*0128*/ 	.word	0x00000008
        /*012c*/ 	.short	0x0100
        /*012e*/ 	.byte	0x08
	.zero		1


	//   ....[3]....
        /*0130*/ 	.word	0x00000640
        /*0134*/ 	.word	0x000000ff
        /*0138*/ 	.word	0x00000108
        /*013c*/ 	.short	0x0100
        /*013e*/ 	.byte	0x08
	.zero		1


	//   ....[4]....
        /*0140*/ 	.word	0x00000650
        /*0144*/ 	.word	0x000000ff
        /*0148*/ 	.word	0x00000010
        /*014c*/ 	.short	0x0100
        /*014e*/ 	.byte	0x08
	.zero		1


	//   ....[5]....
        /*0150*/ 	.word	0x00000660
        /*0154*/ 	.word	0x000000ff
        /*0158*/ 	.word	0x00000110
        /*015c*/ 	.short	0x0100
        /*015e*/ 	.byte	0x08
	.zero		1


	//   ....[6]....
        /*0160*/ 	.word	0x00000670
        /*0164*/ 	.word	0x000000ff
        /*0168*/ 	.word	0x00000018
        /*016c*/ 	.short	0x0100
        /*016e*/ 	.byte	0x08
	.zero		1


	//   ....[7]....
        /*0170*/ 	.word	0x00000680
        /*0174*/ 	.word	0x000000ff
        /*0178*/ 	.word	0x00000118
        /*017c*/ 	.short	0x0100
        /*017e*/ 	.byte	0x08
	.zero		1


	//   ....[8]....
        /*0180*/ 	.word	0x00000690
        /*0184*/ 	.word	0x000000ff
        /*0188*/ 	.word	0x00000020
        /*018c*/ 	.short	0x0100
        /*018e*/ 	.byte	0x08
	.zero		1


	//   ....[9]....
        /*0190*/ 	.word	0x000006a0
        /*0194*/ 	.word	0x000000ff
        /*0198*/ 	.word	0x00000120
        /*019c*/ 	.short	0x0100
        /*019e*/ 	.byte	0x08
	.zero		1


	//   ....[10]....
        /*01a0*/ 	.word	0x000006b0
        /*01a4*/ 	.word	0x000000ff
        /*01a8*/ 	.word	0x00000028
        /*01ac*/ 	.short	0x0100
        /*01ae*/ 	.byte	0x08
	.zero		1


	//   ....[11]....
        /*01b0*/ 	.word	0x000006c0
        /*01b4*/ 	.word	0x000000ff
        /*01b8*/ 	.word	0x00000128
        /*01bc*/ 	.short	0x0100
        /*01be*/ 	.byte	0x08
	.zero		1


	//   ....[12]....
        /*01c0*/ 	.word	0x000006d0
        /*01c4*/ 	.word	0x000000ff
        /*01c8*/ 	.word	0x00000030
        /*01cc*/ 	.short	0x0100
        /*01ce*/ 	.byte	0x08
	.zero		1


	//   ....[13]....
        /*01d0*/ 	.word	0x000006e0
        /*01d4*/ 	.word	0x000000ff
        /*01d8*/ 	.word	0x00000130
        /*01dc*/ 	.short	0x0100
        /*01de*/ 	.byte	0x08
	.zero		1


	//   ....[14]....
        /*01e0*/ 	.word	0x000006f0
        /*01e4*/ 	.word	0x000000ff
        /*01e8*/ 	.word	0x00000038
        /*01ec*/ 	.short	0x0100
        /*01ee*/ 	.byte	0x08
	.zero		1


	//   ....[15]....
        /*01f0*/ 	.word	0x00000700
        /*01f4*/ 	.word	0x000000ff
        /*01f8*/ 	.word	0x00000138
        /*01fc*/ 	.short	0x0100
        /*01fe*/ 	.byte	0x08
	.zero		1


	//   ....[16]....
        /*0200*/ 	.word	0x00000710
        /*0204*/ 	.word	0x000000ff
        /*0208*/ 	.word	0x00000040
        /*020c*/ 	.short	0x0100
        /*020e*/ 	.byte	0x08
	.zero		1


	//   ....[17]....
        /*0210*/ 	.word	0x00000720
        /*0214*/ 	.word	0x000000ff
        /*0218*/ 	.word	0x00000140
        /*021c*/ 	.short	0x0100
        /*021e*/ 	.byte	0x08
	.zero		1


	//   ....[18]....
        /*0220*/ 	.word	0x00000730
        /*0224*/ 	.word	0x000000ff
        /*0228*/ 	.word	0x00000048
        /*022c*/ 	.short	0x0100
        /*022e*/ 	.byte	0x08
	.zero		1


	//   ....[19]....
        /*0230*/ 	.word	0x00000740
        /*0234*/ 	.word	0x000000ff
        /*0238*/ 	.word	0x00000148
        /*023c*/ 	.short	0x0100
        /*023e*/ 	.byte	0x08
	.zero		1


	//   ....[20]....
        /*0240*/ 	.word	0x00000750
        /*0244*/ 	.word	0x000000ff
        /*0248*/ 	.word	0x00000050
        /*024c*/ 	.short	0x0100
        /*024e*/ 	.byte	0x08
	.zero		1


	//   ....[21]....
        /*0250*/ 	.word	0x00000760
        /*0254*/ 	.word	0x000000ff
        /*0258*/ 	.word	0x00000150
        /*025c*/ 	.short	0x0100
        /*025e*/ 	.byte	0x08
	.zero		1


	//   ....[22]....
        /*0260*/ 	.word	0x00000770
        /*0264*/ 	.word	0x000000ff
        /*0268*/ 	.word	0x00000058
        /*026c*/ 	.short	0x0100
        /*026e*/ 	.byte	0x08
	.zero		1


	//   ....[23]....
        /*0270*/ 	.word	0x00000780
        /*0274*/ 	.word	0x000000ff
        /*0278*/ 	.word	0x00000158
        /*027c*/ 	.short	0x0100
        /*027e*/ 	.byte	0x08
	.zero		1


	//   ....[24]....
        /*0280*/ 	.word	0x00000790
        /*0284*/ 	.word	0x000000ff
        /*0288*/ 	.word	0x00000060
        /*028c*/ 	.short	0x0100
        /*028e*/ 	.byte	0x08
	.zero		1


	//   ....[25]....
        /*0290*/ 	.word	0x000007a0
        /*0294*/ 	.word	0x000000ff
        /*0298*/ 	.word	0x00000160
        /*029c*/ 	.short	0x0100
        /*029e*/ 	.byte	0x08
	.zero		1


	//   ....[26]....
        /*02a0*/ 	.word	0x000007b0
        /*02a4*/ 	.word	0x000000ff
        /*02a8*/ 	.word	0x00000068
        /*02ac*/ 	.short	0x0100
        /*02ae*/ 	.byte	0x08
	.zero		1


	//   ....[27]....
        /*02b0*/ 	.word	0x000007c0
        /*02b4*/ 	.word	0x000000ff
        /*02b8*/ 	.word	0x00000168
        /*02bc*/ 	.short	0x0100
        /*02be*/ 	.byte	0x08
	.zero		1


	//   ....[28]....
        /*02c0*/ 	.word	0x000007d0
        /*02c4*/ 	.word	0x000000ff
        /*02c8*/ 	.word	0x00000070
        /*02cc*/ 	.short	0x0100
        /*02ce*/ 	.byte	0x08
	.zero		1


	//   ....[29]....
        /*02d0*/ 	.word	0x000007e0
        /*02d4*/ 	.word	0x000000ff
        /*02d8*/ 	.word	0x00000170
        /*02dc*/ 	.short	0x0100
        /*02de*/ 	.byte	0x08
	.zero		1


	//   ....[30]....
        /*02e0*/ 	.word	0x000007f0
        /*02e4*/ 	.word	0x000000ff
        /*02e8*/ 	.word	0x00000078
        /*02ec*/ 	.short	0x0100
        /*02ee*/ 	.byte	0x08
	.zero		1


	//   ....[31]....
        /*02f0*/ 	.word	0x00000800
        /*02f4*/ 	.word	0x000000ff
        /*02f8*/ 	.word	0x00000178
        /*02fc*/ 	.short	0x0100
        /*02fe*/ 	.byte	0x08
	.zero		1


	//   ....[32]....
        /*0300*/ 	.word	0x00000810
        /*0304*/ 	.word	0x000000ff
        /*0308*/ 	.word	0x00000080
        /*030c*/ 	.short	0x0100
        /*030e*/ 	.byte	0x08
	.zero		1


	//   ....[33]....
        /*0310*/ 	.word	0x00000820
        /*0314*/ 	.word	0x000000ff
        /*0318*/ 	.word	0x00000180
        /*031c*/ 	.short	0x0100
        /*031e*/ 	.byte	0x08
	.zero		1


	//   ....[34]....
        /*0320*/ 	.word	0x00000830
        /*0324*/ 	.word	0x000000ff
        /*0328*/ 	.word	0x00000088
        /*032c*/ 	.short	0x0100
        /*032e*/ 	.byte	0x08
	.zero		1


	//   ....[35]....
        /*0330*/ 	.word	0x00000840
        /*0334*/ 	.word	0x000000ff
        /*0338*/ 	.word	0x00000188
        /*033c*/ 	.short	0x0100
        /*033e*/ 	.byte	0x08
	.zero		1


	//   ....[36]....
        /*0340*/ 	.word	0x00000850
        /*0344*/ 	.word	0x000000ff
        /*0348*/ 	.word	0x00000090
        /*034c*/ 	.short	0x0100
        /*034e*/ 	.byte	0x08
	.zero		1


	//   ....[37]....
        /*0350*/ 	.word	0x00000860
        /*0354*/ 	.word	0x000000ff
        /*0358*/ 	.word	0x00000190
        /*035c*/ 	.short	0x0100
        /*035e*/ 	.byte	0x08
	.zero		1


	//   ....[38]....
        /*0360*/ 	.word	0x00000870
        /*0364*/ 	.word	0x000000ff
        /*0368*/ 	.word	0x00000098
        /*036c*/ 	.short	0x0100
        /*036e*/ 	.byte	0x08
	.zero		1


	//   ....[39]....
        /*0370*/ 	.word	0x00000880
        /*0374*/ 	.word	0x000000ff
        /*0378*/ 	.word	0x00000198
        /*037c*/ 	.short	0x0100
        /*037e*/ 	.byte	0x08
	.zero		1


	//   ....[40]....
        /*0380*/ 	.word	0x00000890
        /*0384*/ 	.word	0x000000ff
        /*0388*/ 	.word	0x000000a0
        /*038c*/ 	.short	0x0100
        /*038e*/ 	.byte	0x08
	.zero		1


	//   ....[41]....
        /*0390*/ 	.word	0x000008a0
        /*0394*/ 	.word	0x000000ff
        /*0398*/ 	.word	0x000001a0
        /*039c*/ 	.short	0x0100
        /*039e*/ 	.byte	0x08
	.zero		1


	//   ....[42]....
        /*03a0*/ 	.word	0x000008b0
        /*03a4*/ 	.word	0x000000ff
        /*03a8*/ 	.word	0x000000a8
        /*03ac*/ 	.short	0x0100
        /*03ae*/ 	.byte	0x08
	.zero		1


	//   ....[43]....
        /*03b0*/ 	.word	0x000008c0
        /*03b4*/ 	.word	0x000000ff
        /*03b8*/ 	.word	0x000001a8
        /*03bc*/ 	.short	0x0100
        /*03be*/ 	.byte	0x08
	.zero		1


	//   ....[44]....
        /*03c0*/ 	.word	0x000008d0
        /*03c4*/ 	.word	0x000000ff
        /*03c8*/ 	.word	0x000000b0
        /*03cc*/ 	.short	0x0100
        /*03ce*/ 	.byte	0x08
	.zero		1


	//   ....[45]....
        /*03d0*/ 	.word	0x000008e0
        /*03d4*/ 	.word	0x000000ff
        /*03d8*/ 	.word	0x000001b0
        /*03dc*/ 	.short	0x0100
        /*03de*/ 	.byte	0x08
	.zero		1


	//   ....[46]....
        /*03e0*/ 	.word	0x000008f0
        /*03e4*/ 	.word	0x000000ff
        /*03e8*/ 	.word	0x000000b8
        /*03ec*/ 	.short	0x0100
        /*03ee*/ 	.byte	0x08
	.zero		1


	//   ....[47]....
        /*03f0*/ 	.word	0x00000900
        /*03f4*/ 	.word	0x000000ff
        /*03f8*/ 	.word	0x000001b8
        /*03fc*/ 	.short	0x0100
        /*03fe*/ 	.byte	0x08
	.zero		1


	//   ....[48]....
        /*0400*/ 	.word	0x00000910
        /*0404*/ 	.word	0x000000ff
        /*0408*/ 	.word	0x000000c0
        /*040c*/ 	.short	0x0100
        /*040e*/ 	.byte	0x08
	.zero		1


	//   ....[49]....
        /*0410*/ 	.word	0x00000920
        /*0414*/ 	.word	0x000000ff
        /*0418*/ 	.word	0x000001c0
        /*041c*/ 	.short	0x0100
        /*041e*/ 	.byte	0x08
	.zero		1


	//   ....[50]....
        /*0420*/ 	.word	0x00000930
        /*0424*/ 	.word	0x000000ff
        /*0428*/ 	.word	0x000000c8
        /*042c*/ 	.short	0x0100
        /*042e*/ 	.byte	0x08
	.zero		1


	//   ....[51]....
        /*0430*/ 	.word	0x00000940
        /*0434*/ 	.word	0x000000ff
        /*0438*/ 	.word	0x000001c8
        /*043c*/ 	.short	0x0100
        /*043e*/ 	.byte	0x08
	.zero		1


	//   ....[52]....
        /*0440*/ 	.word	0x00000950
        /*0444*/ 	.word	0x000000ff
        /*0448*/ 	.word	0x000000d0
        /*044c*/ 	.short	0x0100
        /*044e*/ 	.byte	0x08
	.zero		1


	//   ....[53]....
        /*0450*/ 	.word	0x00000960
        /*0454*/ 	.word	0x000000ff
        /*0458*/ 	.word	0x000001d0
        /*045c*/ 	.short	0x0100
        /*045e*/ 	.byte	0x08
	.zero		1


	//   ....[54]....
        /*0460*/ 	.word	0x00000970
        /*0464*/ 	.word	0x000000ff
        /*0468*/ 	.word	0x000000d8
        /*046c*/ 	.short	0x0100
        /*046e*/ 	.byte	0x08
	.zero		1


	//   ....[55]....
        /*0470*/ 	.word	0x00000980
        /*0474*/ 	.word	0x000000ff
        /*0478*/ 	.word	0x000001d8
        /*047c*/ 	.short	0x0100
        /*047e*/ 	.byte	0x08
	.zero		1


	//   ....[56]....
        /*0480*/ 	.word	0x00000990
        /*0484*/ 	.word	0x000000ff
        /*0488*/ 	.word	0x000000e0
        /*048c*/ 	.short	0x0100
        /*048e*/ 	.byte	0x08
	.zero		1


	//   ....[57]....
        /*0490*/ 	.word	0x000009a0
        /*0494*/ 	.word	0x000000ff
        /*0498*/ 	.word	0x000001e0
        /*049c*/ 	.short	0x0100
        /*049e*/ 	.byte	0x08
	.zero		1


	//   ....[58]....
        /*04a0*/ 	.word	0x000009b0
        /*04a4*/ 	.word	0x000000ff
        /*04a8*/ 	.word	0x000000e8
        /*04ac*/ 	.short	0x0100
        /*04ae*/ 	.byte	0x08
	.zero		1


	//   ....[59]....
        /*04b0*/ 	.word	0x000009c0
        /*04b4*/ 	.word	0x000000ff
        /*04b8*/ 	.word	0x000001e8
        /*04bc*/ 	.short	0x0100
        /*04be*/ 	.byte	0x08
	.zero		1


	//   ....[60]....
        /*04c0*/ 	.word	0x000009d0
        /*04c4*/ 	.word	0x000000ff
        /*04c8*/ 	.word	0x000000f0
        /*04cc*/ 	.short	0x0100
        /*04ce*/ 	.byte	0x08
	.zero		1


	//   ....[61]....
        /*04d0*/ 	.word	0x000009e0
        /*04d4*/ 	.word	0x000000ff
        /*04d8*/ 	.word	0x000001f0
        /*04dc*/ 	.short	0x0100
        /*04de*/ 	.byte	0x08
	.zero		1


	//   ....[62]....
        /*04e0*/ 	.word	0x000009f0
        /*04e4*/ 	.word	0x000000ff
        /*04e8*/ 	.word	0x000000f8
        /*04ec*/ 	.short	0x0100
        /*04ee*/ 	.byte	0x08
	.zero		1


	//   ....[63]....
        /*04f0*/ 	.word	0x00000a00
        /*04f4*/ 	.word	0x000000ff
        /*04f8*/ 	.word	0x000001f8
        /*04fc*/ 	.short	0x0100
        /*04fe*/ 	.byte	0x08
	.zero		1


	//   ....[64]....
        /*0500*/ 	.word	0x00000b30
        /*0504*/ 	.word	0x000000ff
        /*0508*/ 	.word	0x00000200
        /*050c*/ 	.short	0x0100
        /*050e*/ 	.byte	0x09
	.zero		1


	//   ....[65]....
        /*0510*/ 	.word	0x00000b40
        /*0514*/ 	.word	0x000000ff
        /*0518*/ 	.word	0x00000210
        /*051c*/ 	.short	0x0100
        /*051e*/ 	.byte	0x09
	.zero		1


	//   ....[66]....
        /*0520*/ 	.word	0x00000b50
        /*0524*/ 	.word	0x000000ff
        /*0528*/ 	.word	0x00000208
        /*052c*/ 	.short	0x0100
        /*052e*/ 	.byte	0x09
	.zero		1


	//   ....[67]....
        /*0530*/ 	.word	0x00000b60
        /*0534*/ 	.word	0x000000ff
        /*0538*/ 	.word	0x00000218
        /*053c*/ 	.short	0x0100
        /*053e*/ 	.byte	0x09
	.zero		1


	//   ....[68]....
        /*0540*/ 	.word	0x00000c40
        /*0544*/ 	.word	0x000000ff
        /*0548*/ 	.word	0x00000220
        /*054c*/ 	.short	0x0100
        /*054e*/ 	.byte	0x08
	.zero		1


	//   ....[69]....
        /*0550*/ 	.word	0x00000c50
        /*0554*/ 	.word	0x000000ff
        /*0558*/ 	.word	0x00000228
        /*055c*/ 	.short	0x0100
        /*055e*/ 	.byte	0x08
	.zero		1


	//   ....[70]....
        /*0560*/ 	.word	0x00000d80
        /*0564*/ 	.word	0x000000ff
        /*0568*/ 	.word	0x00000230
        /*056c*/ 	.short	0x0100
        /*056e*/ 	.byte	0x08
	.zero		1


	//   ....[71]....
        /*0570*/ 	.word	0x00000d90
        /*0574*/ 	.word	0x000000ff
        /*0578*/ 	.word	0x00000240
        /*057c*/ 	.short	0x0100
        /*057e*/ 	.byte	0x08
	.zero		1


	//   ....[72]....
        /*0580*/ 	.word	0x00000da0
        /*0584*/ 	.word	0x000000ff
        /*0588*/ 	.word	0x00000238
        /*058c*/ 	.short	0x0100
        /*058e*/ 	.byte	0x08
	.zero		1


	//   ....[73]....
        /*0590*/ 	.word	0x00000db0
        /*0594*/ 	.word	0x000000ff
        /*0598*/ 	.word	0x00000248
        /*059c*/ 	.short	0x0100
        /*059e*/ 	.byte	0x08
	.zero		1


	//   ....[74]....
        /*05a0*/ 	.word	0x00000ed0
        /*05a4*/ 	.word	0x000000ff
        /*05a8*/ 	.word	0x00000250
        /*05ac*/ 	.short	0x0100
        /*05ae*/ 	.byte	0x09
	.zero		1


	//   ....[75]....
        /*05b0*/ 	.word	0x00000ee0
        /*05b4*/ 	.word	0x000000ff
        /*05b8*/ 	.word	0x00000270
        /*05bc*/ 	.short	0x0100
        /*05be*/ 	.byte	0x09
	.zero		1


	//   ....[76]....
        /*05c0*/ 	.word	0x00000ef0
        /*05c4*/ 	.word	0x000000ff
        /*05c8*/ 	.word	0x00000258
        /*05cc*/ 	.short	0x0100
        /*05ce*/ 	.byte	0x09
	.zero		1


	//   ....[77]....
        /*05d0*/ 	.word	0x00000f00
        /*05d4*/ 	.word	0x000000ff
        /*05d8*/ 	.word	0x00000278
        /*05dc*/ 	.short	0x0100
        /*05de*/ 	.byte	0x09
	.zero		1


	//   ....[78]....
        /*05e0*/ 	.word	0x00000f10
        /*05e4*/ 	.word	0x000000ff
        /*05e8*/ 	.word	0x00000260
        /*05ec*/ 	.short	0x0100
        /*05ee*/ 	.byte	0x09
	.zero		1


	//   ....[79]....
        /*05f0*/ 	.word	0x00000f20
        /*05f4*/ 	.word	0x000000ff
        /*05f8*/ 	.word	0x00000280
        /*05fc*/ 	.short	0x0100
        /*05fe*/ 	.byte	0x09
	.zero		1


	//   ....[80]....
        /*0600*/ 	.word	0x00000f30
        /*0604*/ 	.word	0x000000ff
        /*0608*/ 	.word	0x00000268
        /*060c*/ 	.short	0x0100
        /*060e*/ 	.byte	0x09
	.zero		1


	//   ....[81]....
        /*0610*/ 	.word	0x00000f40
        /*0614*/ 	.word	0x000000ff
        /*0618*/ 	.word	0x00000288
        /*061c*/ 	.short	0x0100
        /*061e*/ 	.byte	0x09
	.zero		1


	//   ....[82]....
        /*0620*/ 	.word	0x00001030
        /*0624*/ 	.word	0x000000ff
        /*0628*/ 	.word	0x00000290
        /*062c*/ 	.short	0x0100
        /*062e*/ 	.byte	0x08
	.zero		1


	//   ....[83]....
        /*0630*/ 	.word	0x00001040
        /*0634*/ 	.word	0x000000ff
        /*0638*/ 	.word	0x000002a0
        /*063c*/ 	.short	0x0100
        /*063e*/ 	.byte	0x08
	.zero		1


	//   ....[84]....
        /*0640*/ 	.word	0x00001050
        /*0644*/ 	.word	0x000000ff
        /*0648*/ 	.word	0x00000298
        /*064c*/ 	.short	0x0100
        /*064e*/ 	.byte	0x08
	.zero		1


	//   ....[85]....
        /*0650*/ 	.word	0x00001060
        /*0654*/ 	.word	0x000000ff
        /*0658*/ 	.word	0x000002a8
        /*065c*/ 	.short	0x0100
        /*065e*/ 	.byte	0x08
	.zero		1


	//   ....[86]....
        /*0660*/ 	.word	0x00001150
        /*0664*/ 	.word	0x000000ff
        /*0668*/ 	.word	0x000002b0
        /*066c*/ 	.short	0x0100
        /*066e*/ 	.byte	0x06
	.zero		1


	//   ....[87]....
        /*0670*/ 	.word	0x00001b60
        /*0674*/ 	.word	0x00000003
        /*0678*/ 	.word	0x000002a0
        /*067c*/ 	.short	0x010a
        /*067e*/ 	.byte	0xff
	.zero		1


	//   ....[88]....
        /*0680*/ 	.word	0x00001b90
        /*0684*/ 	.word	0x00000003
        /*0688*/ 	.word	0x00000290
        /*068c*/ 	.short	0x0101
        /*068e*/ 	.byte	0xff
	.zero		1


	//   ....[89]....
        /*0690*/ 	.word	0x00001c90
        /*0694*/ 	.word	0x000000ff
        /*0698*/ 	.word	0x00000100
        /*069c*/ 	.short	0x010a
        /*069e*/ 	.byte	0x08
	.zero		1


	//   ....[90]....
        /*06a0*/ 	.word	0x00001d60
        /*06a4*/ 	.word	0x000000ff
        /*06a8*/ 	.word	0x00000100
        /*06ac*/ 	.short	0x010a
        /*06ae*/ 	.byte	0x21
	.zero		1


	//   ....[91]....
        /*06b0*/ 	.word	0x00001f10
        /*06b4*/ 	.word	0x000000ff
        /*06b8*/ 	.word	0x00000100
        /*06bc*/ 	.short	0x010a
        /*06be*/ 	.byte	0x08
	.zero		1


	//   ....[92]....
        /*06c0*/ 	.word	0x00002010
        /*06c4*/ 	.word	0x000000ff
        /*06c8*/ 	.word	0x00000228
        /*06cc*/ 	.short	0x0101
        /*06ce*/ 	.byte	0x04
	.zero		1


	//   ....[93]....
        /*06d0*/ 	.word	0x00002030
        /*06d4*/ 	.word	0x000000ff
        /*06d8*/ 	.word	0x00000100
        /*06dc*/ 	.short	0x010a
        /*06de*/ 	.byte	0x08
	.zero		1


	//   ....[94]....
        /*06e0*/ 	.word	0x000020b0
        /*06e4*/ 	.word	0x000000ff
        /*06e8*/ 	.word	0x00000100
        /*06ec*/ 	.short	0x010a
        /*06ee*/ 	.byte	0x11
	.zero		1


	//   ....[95]....
        /*06f0*/ 	.word	0x00002240
        /*06f4*/ 	.word	0x000000ff
        /*06f8*/ 	.word	0x00000100
        /*06fc*/ 	.short	0x010a
        /*06fe*/ 	.byte	0x08
	.zero		1


	//   ....[96]....
        /*0700*/ 	.word	0x00002390
        /*0704*/ 	.word	0x00000002
        /*0708*/ 	.word	0x00000230
        /*070c*/ 	.short	0x010a
        /*070e*/ 	.byte	0xff
	.zero		1


	//   ....[97]....
        /*0710*/ 	.word	0x00002450
        /*0714*/ 	.word	0x00000002
        /*0718*/ 	.word	0x00000000
        /*071c*/ 	.short	0x0101
        /*071e*/ 	.byte	0xff
	.zero		1


	//   ....[98]....
        /*0720*/ 	.word	0x000029b0
        /*0724*/ 	.word	0x000000ff
        /*0728*/ 	.word	0x00000000
        /*072c*/ 	.short	0x010a
        /*072e*/ 	.byte	0x05
	.zero		1


	//   ....[99]....
        /*0730*/ 	.word	0x00002a40
        /*0734*/ 	.word	0x000000ff
        /*0738*/ 	.word	0x00000000
        /*073c*/ 	.short	0x010a
        /*073e*/ 	.byte	0x05
	.zero		1


	//   ....[100]....
        /*0740*/ 	.word	0x00002ad0
        /*0744*/ 	.word	0x000000ff
        /*0748*/ 	.word	0x00000000
        /*074c*/ 	.short	0x010a
        /*074e*/ 	.byte	0x05
	.zero		1


	//   ....[101]....
        /*0750*/ 	.word	0x00002b60
        /*0754*/ 	.word	0x000000ff
        /*0758*/ 	.word	0x00000000
        /*075c*/ 	.short	0x010a
        /*075e*/ 	.byte	0x05
	.zero		1


	//   ....[102]....
        /*0760*/ 	.word	0x00002bf0
        /*0764*/ 	.word	0x000000ff
        /*0768*/ 	.word	0x00000000
        /*076c*/ 	.short	0x010a
        /*076e*/ 	.byte	0x05
	.zero		1


	//   ....[103]....
        /*0770*/ 	.word	0x00002c80
        /*0774*/ 	.word	0x000000ff
        /*0778*/ 	.word	0x00000000
        /*077c*/ 	.short	0x010a
        /*077e*/ 	.byte	0x05
	.zero		1


	//   ....[104]....
        /*0780*/ 	.word	0x00002d10
        /*0784*/ 	.word	0x000000ff
        /*0788*/ 	.word	0x00000000
        /*078c*/ 	.short	0x010a
        /*078e*/ 	.byte	0x05
	.zero		1


	//   ....[105]....
        /*0790*/ 	.word	0x00002da0
        /*0794*/ 	.word	0x000000ff
        /*0798*/ 	.word	0x00000000
        /*079c*/ 	.short	0x010a
        /*079e*/ 	.byte	0x05
	.zero		1


	//   ....[106]....
        /*07a0*/ 	.word	0x00002e30
        /*07a4*/ 	.word	0x000000ff
        /*07a8*/ 	.word	0x00000000
        /*07ac*/ 	.short	0x010a
        /*07ae*/ 	.byte	0x05
	.zero		1


	//   ....[107]....
        /*07b0*/ 	.word	0x00002ec0
        /*07b4*/ 	.word	0x000000ff
        /*07b8*/ 	.word	0x00000000
        /*07bc*/ 	.short	0x010a
        /*07be*/ 	.byte	0x05
	.zero		1


	//   ....[108]....
        /*07c0*/ 	.word	0x00002f50
        /*07c4*/ 	.word	0x000000ff
        /*07c8*/ 	.word	0x00000000
        /*07cc*/ 	.short	0x010a
        /*07ce*/ 	.byte	0x05
	.zero		1


	//   ....[109]....
        /*07d0*/ 	.word	0x00002fe0
        /*07d4*/ 	.word	0x000000ff
        /*07d8*/ 	.word	0x00000000
        /*07dc*/ 	.short	0x010a
        /*07de*/ 	.byte	0x05
	.zero		1


	//   ....[110]....
        /*07e0*/ 	.word	0x00003070
        /*07e4*/ 	.word	0x000000ff
        /*07e8*/ 	.word	0x00000000
        /*07ec*/ 	.short	0x010a
        /*07ee*/ 	.byte	0x05
	.zero		1


	//   ....[111]....
        /*07f0*/ 	.word	0x00003100
        /*07f4*/ 	.word	0x000000ff
        /*07f8*/ 	.word	0x00000000
        /*07fc*/ 	.short	0x010a
        /*07fe*/ 	.byte	0x05
	.zero		1


	//   ....[112]....
        /*0800*/ 	.word	0x00003190
        /*0804*/ 	.word	0x000000ff
        /*0808*/ 	.word	0x00000000
        /*080c*/ 	.short	0x010a
        /*080e*/ 	.byte	0x05
	.zero		1


	//   ....[113]....
        /*0810*/ 	.word	0x00003220
        /*0814*/ 	.word	0x000000ff
        /*0818*/ 	.word	0x00000000
        /*081c*/ 	.short	0x010a
        /*081e*/ 	.byte	0x05
	.zero		1


	//   ....[114]....
        /*0820*/ 	.word	0x000032b0
        /*0824*/ 	.word	0x000000ff
        /*0828*/ 	.word	0x00000000
        /*082c*/ 	.short	0x010a
        /*082e*/ 	.byte	0x05
	.zero		1


	//   ....[115]....
        /*0830*/ 	.word	0x00003340
        /*0834*/ 	.word	0x000000ff
        /*0838*/ 	.word	0x00000000
        /*083c*/ 	.short	0x010a
        /*083e*/ 	.byte	0x05
	.zero		1


	//   ....[116]....
        /*0840*/ 	.word	0x000033d0
        /*0844*/ 	.word	0x000000ff
        /*0848*/ 	.word	0x00000000
        /*084c*/ 	.short	0x010a
        /*084e*/ 	.byte	0x05
	.zero		1


	//   ....[117]....
        /*0850*/ 	.word	0x00003460
        /*0854*/ 	.word	0x000000ff
        /*0858*/ 	.word	0x00000000
        /*085c*/ 	.short	0x010a
        /*085e*/ 	.byte	0x05
	.zero		1


	//   ....[118]....
        /*0860*/ 	.word	0x000034f0
        /*0864*/ 	.word	0x000000ff
        /*0868*/ 	.word	0x00000000
        /*086c*/ 	.short	0x010a
        /*086e*/ 	.byte	0x05
	.zero		1


	//   ....[119]....
        /*0870*/ 	.word	0x00003580
        /*0874*/ 	.word	0x000000ff
        /*0878*/ 	.word	0x00000000
        /*087c*/ 	.short	0x010a
        /*087e*/ 	.byte	0x05
	.zero		1


	//   ....[120]....
        /*0880*/ 	.word	0x00003610
        /*0884*/ 	.word	0x000000ff
        /*0888*/ 	.word	0x00000000
        /*088c*/ 	.short	0x010a
        /*088e*/ 	.byte	0x05
	.zero		1


	//   ....[121]....
        /*0890*/ 	.word	0x000036a0
        /*0894*/ 	.word	0x000000ff
        /*0898*/ 	.word	0x00000000
        /*089c*/ 	.short	0x010a
        /*089e*/ 	.byte	0x05
	.zero		1


	//   ....[122]....
        /*08a0*/ 	.word	0x00003730
        /*08a4*/ 	.word	0x000000ff
        /*08a8*/ 	.word	0x00000000
        /*08ac*/ 	.short	0x010a
        /*08ae*/ 	.byte	0x05
	.zero		1


	//   ....[123]....
        /*08b0*/ 	.word	0x000037c0
        /*08b4*/ 	.word	0x000000ff
        /*08b8*/ 	.word	0x00000000
        /*08bc*/ 	.short	0x010a
        /*08be*/ 	.byte	0x05
	.zero		1


	//   ....[124]....
        /*08c0*/ 	.word	0x00003850
        /*08c4*/ 	.word	0x000000ff
        /*08c8*/ 	.word	0x00000000
        /*08cc*/ 	.short	0x010a
        /*08ce*/ 	.byte	0x05
	.zero		1


	//   ....[125]....
        /*08d0*/ 	.word	0x000038e0
        /*08d4*/ 	.word	0x000000ff
        /*08d8*/ 	.word	0x00000000
        /*08dc*/ 	.short	0x010a
        /*08de*/ 	.byte	0x05
	.zero		1


	//   ....[126]....
        /*08e0*/ 	.word	0x00003970
        /*08e4*/ 	.word	0x000000ff
        /*08e8*/ 	.word	0x00000000
        /*08ec*/ 	.short	0x010a
        /*08ee*/ 	.byte	0x05
	.zero		1


	//   ....[127]....
        /*08f0*/ 	.word	0x00003a00
        /*08f4*/ 	.word	0x000000ff
        /*08f8*/ 	.word	0x00000000
        /*08fc*/ 	.short	0x010a
        /*08fe*/ 	.byte	0x05
	.zero		1


	//   ....[128]....
        /*0900*/ 	.word	0x00003a90
        /*0904*/ 	.word	0x000000ff
        /*0908*/ 	.word	0x00000000
        /*090c*/ 	.short	0x010a
        /*090e*/ 	.byte	0x05
	.zero		1


	//   ....[129]....
        /*0910*/ 	.word	0x00003b30
        /*0914*/ 	.word	0x00000000
        /*0918*/ 	.word	0x00000000
        /*091c*/ 	.short	0x010a
        /*091e*/ 	.byte	0xff
	.zero		1


	//   ....[130]....
        /*0920*/ 	.word	0x00003c60
        /*0924*/ 	.word	0x00000000
        /*0928*/ 	.word	0x00000290
        /*092c*/ 	.short	0x010a
        /*092e*/ 	.byte	0xff
	.zero		1


	//   ....[131]....
        /*0930*/ 	.word	0x00003cd0
        /*0934*/ 	.word	0x00000004
        /*0938*/ 	.word	0x00000000
        /*093c*/ 	.short	0x0101
        /*093e*/ 	.byte	0xff
	.zero		1


	//   ....[132]....
        /*0940*/ 	.word	0x00003cf0
        /*0944*/ 	.word	0x000000ff
        /*0948*/ 	.word	0x00000240
        /*094c*/ 	.short	0x010a
        /*094e*/ 	.byte	0x05
	.zero		1


	//   ....[133]....
        /*0950*/ 	.word	0x00003e10
        /*0954*/ 	.word	0x00000000
        /*0958*/ 	.word	0x00000230
        /*095c*/ 	.short	0x010a
        /*095e*/ 	.byte	0xff
	.zero		1


	//   ....[134]....
        /*0960*/ 	.word	0x00003f10
        /*0964*/ 	.word	0x00000000
        /*0968*/ 	.word	0x00000000
        /*096c*/ 	.short	0x0101
        /*096e*/ 	.byte	0xff
	.zero		1


	//   ....[135]....
        /*0970*/ 	.word	0x00003fa0
        /*0974*/ 	.word	0x000000ff
        /*0978*/ 	.word	0x00000240
        /*097c*/ 	.short	0x0106
        /*097e*/ 	.byte	0x05
	.zero		1


	//   ....[136]....
        /*0980*/ 	.word	0x00003fc0
        /*0984*/ 	.word	0x000000ff
        /*0988*/ 	.word	0x00000240
        /*098c*/ 	.short	0x010a
        /*098e*/ 	.byte	0x05
	.zero		1


	//   ....[137]....
        /*0990*/ 	.word	0x00004050
        /*0994*/ 	.word	0x000000ff
        /*0998*/ 	.word	0x00000240
        /*099c*/ 	.short	0x0106
        /*099e*/ 	.byte	0x04
	.zero		1


	//   ....[138]....
        /*09a0*/ 	.word	0x00004090
        /*09a4*/ 	.word	0x00000000
        /*09a8*/ 	.word	0x00000240
        /*09ac*/ 	.short	0x010a
        /*09ae*/ 	.byte	0xff
	.zero		1


	//   ....[139]....
        /*09b0*/ 	.word	0x000042d0
        /*09b4*/ 	.word	0x000000ff
        /*09b8*/ 	.word	0x00000008
        /*09bc*/ 	.short	0x010a
        /*09be*/ 	.byte	0x06
	.zero		1


	//   ....[140]....
        /*09c0*/ 	.word	0x000042f0
        /*09c4*/ 	.word	0x000000ff
        /*09c8*/ 	.word	0x00000008
        /*09cc*/ 	.short	0x010a
        /*09ce*/ 	.byte	0x06
	.zero		1


	//   ....[141]....
        /*09d0*/ 	.word	0x00004480
        /*09d4*/ 	.word	0x000000ff
        /*09d8*/ 	.word	0x00000008
        /*09dc*/ 	.short	0x010a
        /*09de*/ 	.byte	0x06
	.zero		1


	//   ....[142]....
        /*09e0*/ 	.word	0x000044a0
        /*09e4*/ 	.word	0x000000ff
        /*09e8*/ 	.word	0x00000008
        /*09ec*/ 	.short	0x010a
        /*09ee*/ 	.byte	0x06
	.zero		1


	//   ....[143]....
        /*09f0*/ 	.word	0x00004560
        /*09f4*/ 	.word	0x000000ff
        /*09f8*/ 	.word	0x00000000
        /*09fc*/ 	.short	0x0101
        /*09fe*/ 	.byte	0x07
	.zero		1


	//   ....[144]....
        /*0a00*/ 	.word	0x00004840
        /*0a04*/ 	.word	0x00000000
        /*0a08*/ 	.word	0x00000230
        /*0a0c*/ 	.short	0x010a
        /*0a0e*/ 	.byte	0xff
	.zero		1


	//   ....[145]....
        /*0a10*/ 	.word	0x00004900
        /*0a14*/ 	.word	0x00000000
        /*0a18*/ 	.word	0x00000000
        /*0a1c*/ 	.short	0x0101
        /*0a1e*/ 	.byte	0xff
	.zero		1


	//   ....[146]....
        /*0a20*/ 	.word	0x000049b0
        /*0a24*/ 	.word	0x000000ff
        /*0a28*/ 	.word	0x00000000
        /*0a2c*/ 	.short	0x010a
        /*0a2e*/ 	.byte	0x06
	.zero		1


	//   ....[147]....
        /*0a30*/ 	.word	0x000049c0
        /*0a34*/ 	.word	0x000000ff
        /*0a38*/ 	.word	0x00000270
        /*0a3c*/ 	.short	0x010a
        /*0a3e*/ 	.byte	0x0b
	.zero		1


	//   ....[148]....
        /*0a40*/ 	.word	0x00004a80
        /*0a44*/ 	.word	0x000000ff
        /*0a48*/ 	.word	0x00000000
        /*0a4c*/ 	.short	0x010a
        /*0a4e*/ 	.byte	0x09
	.zero		1


	//   ....[149]....
        /*0a50*/ 	.word	0x00004bc0
        /*0a54*/ 	.word	0x000000ff
        /*0a58*/ 	.word	0x00000000
        /*0a5c*/ 	.short	0x010a
        /*0a5e*/ 	.byte	0x06
	.zero		1


	//   ....[150]....
        /*0a60*/ 	.word	0x00004dc0
        /*0a64*/ 	.word	0x000000ff
        /*0a68*/ 	.word	0x00000000
        /*0a6c*/ 	.short	0x010a
        /*0a6e*/ 	.byte	0x07
	.zero		1


	//   ....[151]....
        /*0a70*/ 	.word	0x00004e50
        /*0a74*/ 	.word	0x000000ff
        /*0a78*/ 	.word	0x00000000
        /*0a7c*/ 	.short	0x010a
        /*0a7e*/ 	.byte	0x07
	.zero		1


	//   ....[152]....
        /*0a80*/ 	.word	0x00004ee0
        /*0a84*/ 	.word	0x000000ff
        /*0a88*/ 	.word	0x00000000
        /*0a8c*/ 	.short	0x010a
        /*0a8e*/ 	.byte	0x07
	.zero		1


	//   ....[153]....
        /*0a90*/ 	.word	0x00004f80
        /*0a94*/ 	.word	0x00000000
        /*0a98*/ 	.word	0x00000000
        /*0a9c*/ 	.short	0x010a
        /*0a9e*/ 	.byte	0xff
	.zero		1


	//   ....[154]....
        /*0aa0*/ 	.word	0x00004fc0
        /*0aa4*/ 	.word	0x00000000
        /*0aa8*/ 	.word	0x00000000
        /*0aac*/ 	.short	0x010a
        /*0aae*/ 	.byte	0xff
	.zero		1


	//   ....[155]....
        /*0ab0*/ 	.word	0x00005030
        /*0ab4*/ 	.word	0x000000ff
        /*0ab8*/ 	.word	0x00000000
        /*0abc*/ 	.short	0x0101
        /*0abe*/ 	.byte	0x05
	.zero		1


	//   ....[156]....
        /*0ac0*/ 	.word	0x00005070
        /*0ac4*/ 	.word	0x000000ff
        /*0ac8*/ 	.word	0x000002b0
        /*0acc*/ 	.short	0x010a
        /*0ace*/ 	.byte	0x08
	.zero		1


	//   ....[157]....
        /*0ad0*/ 	.word	0x000050c0
        /*0ad4*/ 	.word	0x000000ff
        /*0ad8*/ 	.word	0x00000000
        /*0adc*/ 	.short	0x0101
        /*0ade*/ 	.byte	0x05
	.zero		1


	//   ....[158]....
        /*0ae0*/ 	.word	0x000054f0
        /*0ae4*/ 	.word	0x00000000
        /*0ae8*/ 	.word	0x00000230
        /*0aec*/ 	.short	0x010a
        /*0aee*/ 	.byte	0xff
	.zero		1


	//   ....[159]....
        /*0af0*/ 	.word	0x000055b0
        /*0af4*/ 	.word	0x00000000
        /*0af8*/ 	.word	0x00000000
        /*0afc*/ 	.short	0x0101
        /*0afe*/ 	.byte	0xff
	.zero		1


	//   ....[160]....
        /*0b00*/ 	.word	0x000058d0
        /*0b04*/ 	.word	0x000000ff
        /*0b08*/ 	.word	0x00000228
        /*0b0c*/ 	.short	0x010a
        /*0b0e*/ 	.byte	0x06
	.zero		1


	//   ....[161]....
        /*0b10*/ 	.word	0x00005ac0
        /*0b14*/ 	.word	0x000000ff
        /*0b18*/ 	.word	0x00000210
        /*0b1c*/ 	.short	0x010a
        /*0b1e*/ 	.byte	0x06
	.zero		1


	//   ....[162]....
        /*0b20*/ 	.word	0x00005c90
        /*0b24*/ 	.word	0x000000ff
        /*0b28*/ 	.word	0x00000200
        /*0b2c*/ 	.short	0x010b
        /*0b2e*/ 	.byte	0x06
	.zero		1


	//   ....[163]....
        /*0b30*/ 	.word	0x00005d00
        /*0b34*/ 	.word	0x000000ff
        /*0b38*/ 	.word	0x00000000
        /*0b3c*/ 	.short	0x0101
        /*0b3e*/ 	.byte	0x08
	.zero		1


	//   ....[164]....
        /*0b40*/ 	.word	0x00005d30
        /*0b44*/ 	.word	0x000000ff
        /*0b48*/ 	.word	0x00000218
        /*0b4c*/ 	.short	0x010a
        /*0b4e*/ 	.byte	0x06
	.zero		1


	//   ....[165]....
        /*0b50*/ 	.word	0x00005f40
        /*0b54*/ 	.word	0x000000ff
        /*0b58*/ 	.word	0x00000208
        /*0b5c*/ 	.short	0x010b
        /*0b5e*/ 	.byte	0x06
	.zero		1


	//   ....[166]....
        /*0b60*/ 	.word	0x00005f60
        /*0b64*/ 	.word	0x000000ff
        /*0b68*/ 	.word	0x00000000
        /*0b6c*/ 	.short	0x0101
        /*0b6e*/ 	.byte	0x0d
	.zero		1


	//   ....[167]....
        /*0b70*/ 	.word	0x00005f90
        /*0b74*/ 	.word	0x000000ff
        /*0b78*/ 	.word	0x00000210
        /*0b7c*/ 	.short	0x010a
        /*0b7e*/ 	.byte	0x06
	.zero		1


	//   ....[168]....
        /*0b80*/ 	.word	0x00005fd0
        /*0b84*/ 	.word	0x00000000
        /*0b88*/ 	.word	0x00000218
        /*0b8c*/ 	.short	0x010a
        /*0b8e*/ 	.byte	0xff
	.zero		1


	//   ....[169]....
        /*0b90*/ 	.word	0x00006300
        /*0b94*/ 	.word	0x00000000
        /*0b98*/ 	.word	0x00000230
        /*0b9c*/ 	.short	0x010a
        /*0b9e*/ 	.byte	0xff
	.zero		1


	//   ....[170]....
        /*0ba0*/ 	.word	0x00006410
        /*0ba4*/ 	.word	0x00000000
        /*0ba8*/ 	.word	0x00000000
        /*0bac*/ 	.short	0x0101
        /*0bae*/ 	.byte	0xff
	.zero		1


	//   ....[171]....
        /*0bb0*/ 	.word	0x00006e70
        /*0bb4*/ 	.word	0x00000003
        /*0bb8*/ 	.word	0x00000200
        /*0bbc*/ 	.short	0x010a
        /*0bbe*/ 	.byte	0xff
	.zero		1


	//   ....[172]....
        /*0bc0*/ 	.word	0x00006eb0
        /*0bc4*/ 	.word	0x000000c3
        /*0bc8*/ 	.word	0x00000250
        /*0bcc*/ 	.short	0x010a
        /*0bce*/ 	.byte	0xff
	.zero		1


	//   ....[173]....
        /*0bd0*/ 	.word	0x00006fe0
        /*0bd4*/ 	.word	0x00000003
        /*0bd8*/ 	.word	0x00000200
        /*0bdc*/ 	.short	0x010a
        /*0bde*/ 	.byte	0xff
	.zero		1


	//   ....[174]....
        /*0be0*/ 	.word	0x00007140
        /*0be4*/ 	.word	0x00000000
        /*0be8*/ 	.word	0x00000000
        /*0bec*/ 	.short	0x0101
        /*0bee*/ 	.byte	0xff
	.zero		1


	//   ....[175]....
        /*0bf0*/ 	.word	0x000071a0
        /*0bf4*/ 	.word	0x000000c3
        /*0bf8*/ 	.word	0x00000250
        /*0bfc*/ 	.short	0x010a
        /*0bfe*/ 	.byte	0xff
	.zero		1


	//   ....[176]....
        /*0c00*/ 	.word	0x00008550
        /*0c04*/ 	.word	0x000000d8
        /*0c08*/ 	.word	0x00000200
        /*0c0c*/ 	.short	0x010a
        /*0c0e*/ 	.byte	0xff
	.zero		1


	//   ....[177]....
        /*0c10*/ 	.word	0x00008620
        /*0c14*/ 	.word	0x000000d8
        /*0c18*/ 	.word	0x00000200
        /*0c1c*/ 	.short	0x010a
        /*0c1e*/ 	.byte	0xff
	.zero		1


	//   ....[178]....
        /*0c20*/ 	.word	0x00008780
        /*0c24*/ 	.word	0x00000002
        /*0c28*/ 	.word	0x00000000
        /*0c2c*/ 	.short	0x0101
        /*0c2e*/ 	.byte	0xff
	.zero		1


	//   ....[179]....
        /*0c30*/ 	.word	0x00008b90
        /*0c34*/ 	.word	0x000000c3
        /*0c38*/ 	.word	0x00000000
        /*0c3c*/ 	.short	0x0101
        /*0c3e*/ 	.byte	0xff
	.zero		1


	//   ....[180]....
        /*0c40*/ 	.word	0x00009be0
        /*0c44*/ 	.word	0x00000003
        /*0c48*/ 	.word	0x000002a0
        /*0c4c*/ 	.short	0x010a
        /*0c4e*/ 	.byte	0xff
	.zero		1


	//   ....[181]....
        /*0c50*/ 	.word	0x00009c40
        /*0c54*/ 	.word	0x00000002
        /*0c58*/ 	.word	0x00000100
        /*0c5c*/ 	.short	0x010a
        /*0c5e*/ 	.byte	0xff
	.zero		1


	//   ....[182]....
        /*0c60*/ 	.word	0x00009ca0
        /*0c64*/ 	.word	0x00000002
        /*0c68*/ 	.word	0x00000100
        /*0c6c*/ 	.short	0x010a
        /*0c6e*/ 	.byte	0xff
	.zero		1


	//   ....[183]....
        /*0c70*/ 	.word	0x00009cf0
        /*0c74*/ 	.word	0x00000002
        /*0c78*/ 	.word	0x00000230
        /*0c7c*/ 	.short	0x010a
        /*0c7e*/ 	.byte	0xff
	.zero		1


	//   ....[184]....
        /*0c80*/ 	.word	0x00009d50
        /*0c84*/ 	.word	0x00000000
        /*0c88*/ 	.word	0x00000000
        /*0c8c*/ 	.short	0x010a
        /*0c8e*/ 	.byte	0xff
	.zero		1


	//   ....[185]....
        /*0c90*/ 	.word	0x00009db0
        /*0c94*/ 	.word	0x00000000
        /*0c98*/ 	.word	0x00000000
        /*0c9c*/ 	.short	0x010a
        /*0c9e*/ 	.byte	0xff
	.zero		1


	//   ....[186]....
        /*0ca0*/ 	.word	0x00009e10
        /*0ca4*/ 	.word	0x00000000
        /*0ca8*/ 	.word	0x00000000
        /*0cac*/ 	.short	0x010a
        /*0cae*/ 	.byte	0xff
	.zero		1


	//   ....[187]....
        /*0cb0*/ 	.word	0x00009e70
        /*0cb4*/ 	.word	0x00000000
        /*0cb8*/ 	.word	0x00000000
        /*0cbc*/ 	.short	0x010a
        /*0cbe*/ 	.byte	0xff
	.zero		1


	//   ....[188]....
        /*0cc0*/ 	.word	0x00009ed0
        /*0cc4*/ 	.word	0x00000000
        /*0cc8*/ 	.word	0x00000000
        /*0ccc*/ 	.short	0x010a
        /*0cce*/ 	.byte	0xff
	.zero		1


	//   ....[189]....
        /*0cd0*/ 	.word	0x00009f30
        /*0cd4*/ 	.word	0x00000000
        /*0cd8*/ 	.word	0x00000000
        /*0cdc*/ 	.short	0x010a
        /*0cde*/ 	.byte	0xff
	.zero		1


	//   ....[190]....
        /*0ce0*/ 	.word	0x00009f90
        /*0ce4*/ 	.word	0x00000000
        /*0ce8*/ 	.word	0x00000000
        /*0cec*/ 	.short	0x010a
        /*0cee*/ 	.byte	0xff
	.zero		1


	//   ....[191]....
        /*0cf0*/ 	.word	0x00009ff0
        /*0cf4*/ 	.word	0x00000000
        /*0cf8*/ 	.word	0x00000000
        /*0cfc*/ 	.short	0x010a
        /*0cfe*/ 	.byte	0xff
	.zero		1


	//   ....[192]....
        /*0d00*/ 	.word	0x0000a050
        /*0d04*/ 	.word	0x00000000
        /*0d08*/ 	.word	0x00000000
        /*0d0c*/ 	.short	0x010a
        /*0d0e*/ 	.byte	0xff
	.zero		1


	//   ....[193]....
        /*0d10*/ 	.word	0x0000a0b0
        /*0d14*/ 	.word	0x00000000
        /*0d18*/ 	.word	0x00000000
        /*0d1c*/ 	.short	0x010a
        /*0d1e*/ 	.byte	0xff
	.zero		1


	//   ....[194]....
        /*0d20*/ 	.word	0x0000a110
        /*0d24*/ 	.word	0x00000000
        /*0d28*/ 	.word	0x00000000
        /*0d2c*/ 	.short	0x010a
        /*0d2e*/ 	.byte	0xff
	.zero		1


	//   ....[195]....
        /*0d30*/ 	.word	0x0000a170
        /*0d34*/ 	.word	0x00000000
        /*0d38*/ 	.word	0x00000000
        /*0d3c*/ 	.short	0x010a
        /*0d3e*/ 	.byte	0xff
	.zero		1


	//   ....[196]....
        /*0d40*/ 	.word	0x0000a1d0
        /*0d44*/ 	.word	0x00000000
        /*0d48*/ 	.word	0x00000000
        /*0d4c*/ 	.short	0x010a
        /*0d4e*/ 	.byte	0xff
	.zero		1


	//   ....[197]....
        /*0d50*/ 	.word	0x0000a230
        /*0d54*/ 	.word	0x00000000
        /*0d58*/ 	.word	0x00000000
        /*0d5c*/ 	.short	0x010a
        /*0d5e*/ 	.byte	0xff
	.zero		1


	//   ....[198]....
        /*0d60*/ 	.word	0x0000a290
        /*0d64*/ 	.word	0x00000000
        /*0d68*/ 	.word	0x00000000
        /*0d6c*/ 	.short	0x010a
        /*0d6e*/ 	.byte	0xff
	.zero		1


	//   ....[199]....
        /*0d70*/ 	.word	0x0000a2f0
        /*0d74*/ 	.word	0x00000000
        /*0d78*/ 	.word	0x00000000
        /*0d7c*/ 	.short	0x010a
        /*0d7e*/ 	.byte	0xff
	.zero		1


	//   ....[200]....
        /*0d80*/ 	.word	0x0000a350
        /*0d84*/ 	.word	0x00000000
        /*0d88*/ 	.word	0x00000000
        /*0d8c*/ 	.short	0x010a
        /*0d8e*/ 	.byte	0xff
	.zero		1


	//   ....[201]....
        /*0d90*/ 	.word	0x0000a3b0
        /*0d94*/ 	.word	0x00000000
        /*0d98*/ 	.word	0x00000000
        /*0d9c*/ 	.short	0x010a
        /*0d9e*/ 	.byte	0xff
	.zero		1


	//   ....[202]....
        /*0da0*/ 	.word	0x0000a410
        /*0da4*/ 	.word	0x00000000
        /*0da8*/ 	.word	0x00000000
        /*0dac*/ 	.short	0x010a
        /*0dae*/ 	.byte	0xff
	.zero		1


	//   ....[203]....
        /*0db0*/ 	.word	0x0000a470
        /*0db4*/ 	.word	0x00000000
        /*0db8*/ 	.word	0x00000000
        /*0dbc*/ 	.short	0x010a
        /*0dbe*/ 	.byte	0xff
	.zero		1


	//   ....[204]....
        /*0dc0*/ 	.word	0x0000a4d0
        /*0dc4*/ 	.word	0x00000000
        /*0dc8*/ 	.word	0x00000000
        /*0dcc*/ 	.short	0x010a
        /*0dce*/ 	.byte	0xff
	.zero		1


	//   ....[205]....
        /*0dd0*/ 	.word	0x0000a530
        /*0dd4*/ 	.word	0x00000000
        /*0dd8*/ 	.word	0x00000000
        /*0ddc*/ 	.short	0x010a
        /*0dde*/ 	.byte	0xff
	.zero		1


	//   ....[206]....
        /*0de0*/ 	.word	0x0000a590
        /*0de4*/ 	.word	0x00000000
        /*0de8*/ 	.word	0x00000000
        /*0dec*/ 	.short	0x010a
        /*0dee*/ 	.byte	0xff
	.zero		1


	//   ....[207]....
        /*0df0*/ 	.word	0x0000a5f0
        /*0df4*/ 	.word	0x00000000
        /*0df8*/ 	.word	0x00000000
        /*0dfc*/ 	.short	0x010a
        /*0dfe*/ 	.byte	0xff
	.zero		1


	//   ....[208]....
        /*0e00*/ 	.word	0x0000a650
        /*0e04*/ 	.word	0x00000000
        /*0e08*/ 	.word	0x00000000
        /*0e0c*/ 	.short	0x010a
        /*0e0e*/ 	.byte	0xff
	.zero		1


	//   ....[209]....
        /*0e10*/ 	.word	0x0000a6b0
        /*0e14*/ 	.word	0x00000000
        /*0e18*/ 	.word	0x00000000
        /*0e1c*/ 	.short	0x010a
        /*0e1e*/ 	.byte	0xff
	.zero		1


	//   ....[210]....
        /*0e20*/ 	.word	0x0000a710
        /*0e24*/ 	.word	0x00000000
        /*0e28*/ 	.word	0x00000000
        /*0e2c*/ 	.short	0x010a
        /*0e2e*/ 	.byte	0xff
	.zero		1


	//   ....[211]....
        /*0e30*/ 	.word	0x0000a770
        /*0e34*/ 	.word	0x00000000
        /*0e38*/ 	.word	0x00000000
        /*0e3c*/ 	.short	0x010a
        /*0e3e*/ 	.byte	0xff
	.zero		1


	//   ....[212]....
        /*0e40*/ 	.word	0x0000a7d0
        /*0e44*/ 	.word	0x00000000
        /*0e48*/ 	.word	0x00000000
        /*0e4c*/ 	.short	0x010a
        /*0e4e*/ 	.byte	0xff
	.zero		1


	//   ....[213]....
        /*0e50*/ 	.word	0x0000a830
        /*0e54*/ 	.word	0x00000000
        /*0e58*/ 	.word	0x00000000
        /*0e5c*/ 	.short	0x010a
        /*0e5e*/ 	.byte	0xff
	.zero		1


	//   ....[214]....
        /*0e60*/ 	.word	0x0000a890
        /*0e64*/ 	.word	0x00000000
        /*0e68*/ 	.word	0x00000000
        /*0e6c*/ 	.short	0x010a
        /*0e6e*/ 	.byte	0xff
	.zero		1


	//   ....[215]....
        /*0e70*/ 	.word	0x0000a8e0
        /*0e74*/ 	.word	0x00000000
        /*0e78*/ 	.word	0x00000290
        /*0e7c*/ 	.short	0x010a
        /*0e7e*/ 	.byte	0xff
	.zero		1


	//   ....[216]....
        /*0e80*/ 	.word	0x0000a940
        /*0e84*/ 	.word	0x00000000
        /*0e88*/ 	.word	0x00000240
        /*0e8c*/ 	.short	0x010a
        /*0e8e*/ 	.byte	0xff
	.zero		1


	//   ....[217]....
        /*0e90*/ 	.word	0x0000a990
        /*0e94*/ 	.word	0x00000000
        /*0e98*/ 	.word	0x00000230
        /*0e9c*/ 	.short	0x010a
        /*0e9e*/ 	.byte	0xff
	.zero		1


	//   ....[218]....
        /*0ea0*/ 	.word	0x0000a9f0
        /*0ea4*/ 	.word	0x00000000
        /*0ea8*/ 	.word	0x00000240
        /*0eac*/ 	.short	0x010a
        /*0eae*/ 	.byte	0xff
	.zero		1


	//   ....[219]....
        /*0eb0*/ 	.word	0x0000aa50
        /*0eb4*/ 	.word	0x00000004
        /*0eb8*/ 	.word	0x00000008
        /*0ebc*/ 	.short	0x010a
        /*0ebe*/ 	.byte	0xff
	.zero		1


	//   ....[220]....
        /*0ec0*/ 	.word	0x0000ab30
        /*0ec4*/ 	.word	0x00000002
        /*0ec8*/ 	.word	0x00000008
        /*0ecc*/ 	.short	0x010a
        /*0ece*/ 	.byte	0xff
	.zero		1


	//   ....[221]....
        /*0ed0*/ 	.word	0x0000ab80
        /*0ed4*/ 	.word	0x00000000
        /*0ed8*/ 	.word	0x00000230
        /*0edc*/ 	.short	0x010a
        /*0ede*/ 	.byte	0xff
	.zero		1


	//   ....[222]....
        /*0ee0*/ 	.word	0x0000abe0
        /*0ee4*/ 	.word	0x00000000
        /*0ee8*/ 	.word	0x00000270
        /*0eec*/ 	.short	0x010a
        /*0eee*/ 	.byte	0xff
	.zero		1


	//   ....[223]....
        /*0ef0*/ 	.word	0x0000ac40
        /*0ef4*/ 	.word	0x00000000
        /*0ef8*/ 	.word	0x00000000
        /*0efc*/ 	.short	0x010a
        /*0efe*/ 	.byte	0xff
	.zero		1


	//   ....[224]....
        /*0f00*/ 	.word	0x0000aca0
        /*0f04*/ 	.word	0x00000000
        /*0f08*/ 	.word	0x00000000
        /*0f0c*/ 	.short	0x010a
        /*0f0e*/ 	.byte	0xff
	.zero		1


	//   ....[225]....
        /*0f10*/ 	.word	0x0000ad00
        /*0f14*/ 	.word	0x00000000
        /*0f18*/ 	.word	0x00000000
        /*0f1c*/ 	.short	0x010a
        /*0f1e*/ 	.byte	0xff
	.zero		1


	//   ....[226]....
        /*0f20*/ 	.word	0x0000ad60
        /*0f24*/ 	.word	0x00000000
        /*0f28*/ 	.word	0x00000000
        /*0f2c*/ 	.short	0x010a
        /*0f2e*/ 	.byte	0xff
	.zero		1


	//   ....[227]....
        /*0f30*/ 	.word	0x0000adc0
        /*0f34*/ 	.word	0x00000000
        /*0f38*/ 	.word	0x000002b0
        /*0f3c*/ 	.short	0x010a
        /*0f3e*/ 	.byte	0xff
	.zero		1


	//   ....[228]....
        /*0f40*/ 	.word	0x0000ae10
        /*0f44*/ 	.word	0x00000000
        /*0f48*/ 	.word	0x00000230
        /*0f4c*/ 	.short	0x010a
        /*0f4e*/ 	.byte	0xff
	.zero		1


	//   ....[229]....
        /*0f50*/ 	.word	0x0000ae70
        /*0f54*/ 	.word	0x00000000
        /*0f58*/ 	.word	0x00000228
        /*0f5c*/ 	.short	0x010a
        /*0f5e*/ 	.byte	0xff
	.zero		1


	//   ....[230]....
        /*0f60*/ 	.word	0x0000aed0
        /*0f64*/ 	.word	0x00000003
        /*0f68*/ 	.word	0x00000210
        /*0f6c*/ 	.short	0x010a
        /*0f6e*/ 	.byte	0xff
	.zero		1


	//   ....[231]....
        /*0f70*/ 	.word	0x0000af30
        /*0f74*/ 	.word	0x00000003
        /*0f78*/ 	.word	0x00000218
        /*0f7c*/ 	.short	0x010a
        /*0f7e*/ 	.byte	0xff
	.zero		1


	//   ....[232]....
        /*0f80*/ 	.word	0x0000af90
        /*0f84*/ 	.word	0x00000000
        /*0f88*/ 	.word	0x00000210
        /*0f8c*/ 	.short	0x010a
        /*0f8e*/ 	.byte	0xff
	.zero		1


	//   ....[233]....
        /*0f90*/ 	.word	0x0000afe0
        /*0f94*/ 	.word	0x00000000
        /*0f98*/ 	.word	0x00000230
        /*0f9c*/ 	.short	0x010a
        /*0f9e*/ 	.byte	0xff
	.zero		1


	//   ....[234]....
        /*0fa0*/ 	.word	0x0000b030
        /*0fa4*/ 	.word	0x00000003
        /*0fa8*/ 	.word	0x00000200
        /*0fac*/ 	.short	0x010a
        /*0fae*/ 	.byte	0xff
	.zero		1


	//   ....[235]....
        /*0fb0*/ 	.word	0x0000b080
        /*0fb4*/ 	.word	0x000000c3
        /*0fb8*/ 	.word	0x00000250
        /*0fbc*/ 	.short	0x010a
        /*0fbe*/ 	.byte	0xff
	.zero		1


	//   ....[236]....
        /*0fc0*/ 	.word	0x0000b0d0
        /*0fc4*/ 	.word	0x000000d8
        /*0fc8*/ 	.word	0x00000200
        /*0fcc*/ 	.short	0x010a
        /*0fce*/ 	.byte	0xff
	.zero		1


	//----- nvinfo : EIATTR_NUM_MBARRIERS
	.align		4
.L_47:
        /*0fd0*/ 	.byte	0x03, 0x38
        /*0fd2*/ 	.short	0x0057


	//----- nvinfo : EIATTR_EXIT_INSTR_OFFSETS
	.align		4
        /*0fd4*/ 	.byte	0x04, 0x1c
        /*0fd6*/ 	.short	(.L_49 - .L_48)


	//   ....[0]....
.L_48:
        /*0fd8*/ 	.word	0x00003b60


	//   ....[1]....
        /*0fdc*/ 	.word	0x00004060


	//   ....[2]....
        /*0fe0*/ 	.word	0x000040c0


	//   ....[3]....
        /*0fe4*/ 	.word	0x000052f0


	//   ....[4]....
        /*0fe8*/ 	.word	0x00006000


	//   ....[5]....
        /*0fec*/ 	.word	0x00006040


	//   ....[6]....
        /*0ff0*/ 	.word	0x00009bd0


	//----- nvinfo : EIATTR_MAX_THREADS
	.align		4
.L_49:
        /*0ff4*/ 	.byte	0x04, 0x05
        /*0ff6*/ 	.short	(.L_51 - .L_50)
.L_50:
        /*0ff8*/ 	.word	0x00000100
        /*0ffc*/ 	.word	0x00000001
        /*1000*/ 	.word	0x00000001


	//----- nvinfo : EIATTR_CRS_STACK_SIZE
	.align		4
.L_51:
        /*1004*/ 	.byte	0x04, 0x1e
        /*1006*/ 	.short	(.L_53 - .L_52)
.L_52:
        /*1008*/ 	.word	0x00000000


	//----- nvinfo : EIATTR_CBANK_PARAM_SIZE
	.align		4
.L_53:
        /*100c*/ 	.byte	0x03, 0x19
        /*100e*/ 	.short	0x0800


	//----- nvinfo : EIATTR_PARAM_CBANK
	.align		4
        /*1010*/ 	.byte	0x04, 0x0a
        /*1012*/ 	.short	(.L_55 - .L_54)
	.align		4
.L_54:
        /*1014*/ 	.word	index@(.nv.constant0._ZN7cutlass13device_kernelINS_4gemm6kernel13GemmUniversalIN4cute5tupleIJiiiiEEENS1_10collective13CollectiveMmaINS1_35MainloopSm100TmaUmmaWarpSpecializedILi32ELi2ELi4ENS5_IJNS4_1CILi2EEENSA_ILi1EEESC_EEEEENS5_IJNSA_ILi256EEENSA_ILi128EEENSA_ILi32EEEEEENS_12float_e5m2_tENS5_IJlSC_lEEESJ_SK_NS4_8TiledMMAINS4_8MMA_AtomIJNS4_10MMA_TraitsINS4_25SM100_MMA_F8F6F4_2x1SM_SSEJSJ_SJ_fSF_SG_NS4_17integral_constantINS4_4UMMA5MajorELSR_0EEESS_NSP_INSQ_7ScaleInELST_0EEESU_EEEEEENS4_6LayoutINS5_IJSC_SC_SC_EEENS5_IJNSA_ILi0EEESZ_SZ_EEEEENS5_IJNS4_10UnderscoreES12_S12_EEEEENS4_18SM100_TMA_2SM_LOADENS4_14ComposedLayoutINS4_7SwizzleILi1ELi4ELi3EEENS4_18smem_ptr_flag_bitsILi8EEENSX_INS5_IJNSA_ILi8EEESH_EEENS5_IJSH_SC_EEEEEEEvNS4_8identityES15_S1F_vS1G_EENS_8epilogue10collective18CollectiveEpilogueINS1I_23Sm100TmaWarpSpecializedILi2ELi2ELi64ELb0ELb0EEEJNS5_IJSG_SG_SH_EEENS5_IJNSX_ISG_SC_EENSX_INSA_ILi64EEESC_EEEEESJ_SK_SJ_SK_NS1I_6fusion15FusionCallbacksIS1M_NS1S_17LinearCombinationISJ_fSJ_fLNS_15FloatRoundStyleE2EEES1N_S1R_JEEENS4_5SM1004TMEM4LOAD26SM100_TMEM_LOAD_32dp32b64xENS4_13SM90_TMA_LOADENS16_INS17_ILi2ELi4ELi3EEES1A_NSX_INS5_IJS1B_S1P_EEENS5_IJS1P_SC_EEEEEEENS4_39AutoVectorizingCopyWithAssumedAlignmentILi128EEENS4_14SM90_TMA_STOREES27_S29_S29_EEEvvEEEEvNT_6ParamsE)
        /*1018*/ 	.short	0x0380
        /*101a*/ 	.short	0x0800


	//----- nvinfo : EIATTR_SW_WAR
	.align		4
.L_55:
        /*101c*/ 	.byte	0x04, 0x36
        /*101e*/ 	.short	(.L_57 - .L_56)
.L_56:
        /*1020*/ 	.word	0x00000008
.L_57:


//--------------------- .nv.callgraph             --------------------------
	.section	.nv.callgraph,"",@"SHT_CUDA_CALLGRAPH"
	.align	4
	.sectionentsize	8
	.align		4
        /*0000*/ 	.word	0x00000000
	.align		4
        /*0004*/ 	.word	0xffffffff
	.align		4
        /*0008*/ 	.word	index@(_ZN7cutlass13device_kernelINS_4gemm6kernel13GemmUniversalIN4cute5tupleIJiiiiEEENS1_10collective13CollectiveMmaINS1_35MainloopSm100TmaUmmaWarpSpecializedILi32ELi2ELi4ENS5_IJNS4_1CILi2EEENSA_ILi1EEESC_EEEEENS5_IJNSA_ILi256EEENSA_ILi128EEENSA_ILi32EEEEEENS_12float_e5m2_tENS5_IJlSC_lEEESJ_SK_NS4_8TiledMMAINS4_8MMA_AtomIJNS4_10MMA_TraitsINS4_25SM100_MMA_F8F6F4_2x1SM_SSEJSJ_SJ_fSF_SG_NS4_17integral_constantINS4_4UMMA5MajorELSR_0EEESS_NSP_INSQ_7ScaleInELST_0EEESU_EEEEEENS4_6LayoutINS5_IJSC_SC_SC_EEENS5_IJNSA_ILi0EEESZ_SZ_EEEEENS5_IJNS4_10UnderscoreES12_S12_EEEEENS4_18SM100_TMA_2SM_LOADENS4_14ComposedLayoutINS4_7SwizzleILi1ELi4ELi3EEENS4_18smem_ptr_flag_bitsILi8EEENSX_INS5_IJNSA_ILi8EEESH_EEENS5_IJSH_SC_EEEEEEEvNS4_8identityES15_S1F_vS1G_EENS_8epilogue10collective18CollectiveEpilogueINS1I_23Sm100TmaWarpSpecializedILi2ELi2ELi64ELb0ELb0EEEJNS5_IJSG_SG_SH_EEENS5_IJNSX_ISG_SC_EENSX_INSA_ILi64EEESC_EEEEESJ_SK_SJ_SK_NS1I_6fusion15FusionCallbacksIS1M_NS1S_17LinearCombinationISJ_fSJ_fLNS_15FloatRoundStyleE2EEES1N_S1R_JEEENS4_5SM1004TMEM4LOAD26SM100_TMEM_LOAD_32dp32b64xENS4_13SM90_TMA_LOADENS16_INS17_ILi2ELi4ELi3EEES1A_NSX_INS5_IJS1B_S1P_EEENS5_IJS1P_SC_EEEEEEENS4_39AutoVectorizingCopyWithAssumedAlignmentILi128EEENS4_14SM90_TMA_STOREES27_S29_S29_EEEvvEEEEvNT_6ParamsE)
	.align		4
        /*000c*/ 	.word	index@(__assertfail)
	.align		4
        /*0010*/ 	.word	0x00000000
	.align		4
        /*0014*/ 	.word	0xfffffffe
	.align		4
        /*0018*/ 	.word	0x00000000
	.align		4
        /*001c*/ 	.word	0xfffffffd
	.align		4
        /*0020*/ 	.word	0x00000000
	.align		4
        /*0024*/ 	.word	0xfffffffc


//--------------------- .nv.constant4             --------------------------
	.section	.nv.constant4,"a",@progbits
	.align	8
	.align		8
.nv.constant4:
        /*0000*/ 	.dword	__assertfail
	.align		8
        /*0008*/ 	.dword	__unnamed_1
	.align		8
        /*0010*/ 	.dword	__unnamed_2
	.align		8
        /*0018*/ 	.dword	_ZN39_INTERNAL_56687de6_4_k_cu_348a76ef_92204cuda3std3__45__cpo5beginE
	.align		8
        /*0020*/ 	.dword	_ZN39_INTERNAL_56687de6_4_k_cu_348a76ef_92204cuda3std3__45__cpo3endE
	.align		8
        /*0028*/ 	.dword	_ZN39_INTERNAL_56687de6_4_k_cu_348a76ef_92204cuda3std3__45__cpo6cbeginE
	.align		8
        /*0030*/ 	.dword	_ZN39_INTERNAL_56687de6_4_k_cu_348a76ef_92204cuda3std3__45__cpo4cendE
	.align		8
        /*0038*/ 	.dword	_ZN39_INTERNAL_56687de6_4_k_cu_348a76ef_92204cuda3std3__441_GLOBAL__N__56687de6_4_k_cu_348a76ef_92206ignoreE
	.align		8
        /*0040*/ 	.dword	_ZN39_INTERNAL_56687de6_4_k_cu_348a76ef_92204cuda3std3__419piecewise_constructE
	.align		8
        /*0048*/ 	.dword	_ZN39_INTERNAL_56687de6_4_k_cu_348a76ef_92204cuda3std3__48in_placeE
	.align		8
        /*0050*/ 	.dword	_ZN39_INTERNAL_56687de6_4_k_cu_348a76ef_92204cuda3std6ranges3__45__cpo4swapE
	.align		8
        /*0058*/ 	.dword	_ZN39_INTERNAL_56687de6_4_k_cu_348a76ef_92204cuda3std6ranges3__45__cpo9iter_moveE
	.align		8
        /*0060*/ 	.dword	_ZN39_INTERNAL_56687de6_4_k_cu_348a76ef_92204cute7productE
	.align		8
        /*0068*/ 	.dword	_ZN39_INTERNAL_56687de6_4_k_cu_348a76ef_92204cute1_E
	.align		8
        /*0070*/ 	.dword	$str$25
	.align		8
        /*0078*/ 	.dword	$str$26
	.align		8
        /*0080*/ 	.dword	$str$27
	.align		8
        /*0088*/ 	.dword	$str$28


//--------------------- .text._ZN7cutlass13device_kernelINS_4gemm6kernel13GemmUniversalIN4cute5tupleIJiiiiEEENS1_10collective13CollectiveMmaINS1_35MainloopSm100TmaUmmaWarpSpecializedILi32ELi2ELi4ENS5_IJNS4_1CILi2EEENSA_ILi1EEESC_EEEEENS5_IJNSA_ILi256EEENSA_ILi128EEENSA_ILi32EEEEEENS_12float_e5m2_tENS5_IJlSC_lEEESJ_SK_NS4_8TiledMMAINS4_8MMA_AtomIJNS4_10MMA_TraitsINS4_25SM100_MMA_F8F6F4_2x1SM_SSEJSJ_SJ_fSF_SG_NS4_17integral_constantINS4_4UMMA5MajorELSR_0EEESS_NSP_INSQ_7ScaleInELST_0EEESU_EEEEEENS4_6LayoutINS5_IJSC_SC_SC_EEENS5_IJNSA_ILi0EEESZ_SZ_EEEEENS5_IJNS4_10UnderscoreES12_S12_EEEEENS4_18SM100_TMA_2SM_LOADENS4_14ComposedLayoutINS4_7SwizzleILi1ELi4ELi3EEENS4_18smem_ptr_flag_bitsILi8EEENSX_INS5_IJNSA_ILi8EEESH_EEENS5_IJSH_SC_EEEEEEEvNS4_8identityES15_S1F_vS1G_EENS_8epilogue10collective18CollectiveEpilogueINS1I_23Sm100TmaWarpSpecializedILi2ELi2ELi64ELb0ELb0EEEJNS5_IJSG_SG_SH_EEENS5_IJNSX_ISG_SC_EENSX_INSA_ILi64EEESC_EEEEESJ_SK_SJ_SK_NS1I_6fusion15FusionCallbacksIS1M_NS1S_17LinearCombinationISJ_fSJ_fLNS_15FloatRoundStyleE2EEES1N_S1R_JEEENS4_5SM1004TMEM4LOAD26SM100_TMEM_LOAD_32dp32b64xENS4_13SM90_TMA_LOADENS16_INS17_ILi2ELi4ELi3EEES1A_NSX_INS5_IJS1B_S1P_EEENS5_IJS1P_SC_EEEEEEENS4_39AutoVectorizingCopyWithAssumedAlignmentILi128EEENS4_14SM90_TMA_STOREES27_S29_S29_EEEvvEEEEvNT_6ParamsE --------------------------
	.section	.text._ZN7cutlass13device_kernelINS_4gemm6kernel13GemmUniversalIN4cute5tupleIJiiiiEEENS1_10collective13CollectiveMmaINS1_35MainloopSm100TmaUmmaWarpSpecializedILi32ELi2ELi4ENS5_IJNS4_1CILi2EEENSA_ILi1EEESC_EEEEENS5_IJNSA_ILi256EEENSA_ILi128EEENSA_ILi32EEEEEENS_12float_e5m2_tENS5_IJlSC_lEEESJ_SK_NS4_8TiledMMAINS4_8MMA_AtomIJNS4_10MMA_TraitsINS4_25SM100_MMA_F8F6F4_2x1SM_SSEJSJ_SJ_fSF_SG_NS4_17integral_constantINS4_4UMMA5MajorELSR_0EEESS_NSP_INSQ_7ScaleInELST_0EEESU_EEEEEENS4_6LayoutINS5_IJSC_SC_SC_EEENS5_IJNSA_ILi0EEESZ_SZ_EEEEENS5_IJNS4_10UnderscoreES12_S12_EEEEENS4_18SM100_TMA_2SM_LOADENS4_14ComposedLayoutINS4_7SwizzleILi1ELi4ELi3EEENS4_18smem_ptr_flag_bitsILi8EEENSX_INS5_IJNSA_ILi8EEESH_EEENS5_IJSH_SC_EEEEEEEvNS4_8identityES15_S1F_vS1G_EENS_8epilogue10collective18CollectiveEpilogueINS1I_23Sm100TmaWarpSpecializedILi2ELi2ELi64ELb0ELb0EEEJNS5_IJSG_SG_SH_EEENS5_IJNSX_ISG_SC_EENSX_INSA_ILi64EEESC_EEEEESJ_SK_SJ_SK_NS1I_6fusion15FusionCallbacksIS1M_NS1S_17LinearCombinationISJ_fSJ_fLNS_15FloatRoundStyleE2EEES1N_S1R_JEEENS4_5SM1004TMEM4LOAD26SM100_TMEM_LOAD_32dp32b64xENS4_13SM90_TMA_LOADENS16_INS17_ILi2ELi4ELi3EEES1A_NSX_INS5_IJS1B_S1P_EEENS5_IJS1P_SC_EEEEEEENS4_39AutoVectorizingCopyWithAssumedAlignmentILi128EEENS4_14SM90_TMA_STOREES27_S29_S29_EEEvvEEEEvNT_6ParamsE,"ax",@progbits
	.align	128
.text._ZN7cutlass13device_kernelINS_4gemm6kernel13GemmUniversalIN4cute5tupleIJiiiiEEENS1_10collective13CollectiveMmaINS1_35MainloopSm100TmaUmmaWarpSpecializedILi32ELi2ELi4ENS5_IJNS4_1CILi2EEENSA_ILi1EEESC_EEEEENS5_IJNSA_ILi256EEENSA_ILi128EEENSA_ILi32EEEEEENS_12float_e5m2_tENS5_IJlSC_lEEESJ_SK_NS4_8TiledMMAINS4_8MMA_AtomIJNS4_10MMA_TraitsINS4_25SM100_MMA_F8F6F4_2x1SM_SSEJSJ_SJ_fSF_SG_NS4_17integral_constantINS4_4UMMA5MajorELSR_0EEESS_NSP_INSQ_7ScaleInELST_0EEESU_EEEEEENS4_6LayoutINS5_IJSC_SC_SC_EEENS5_IJNSA_ILi0EEESZ_SZ_EEEEENS5_IJNS4_10UnderscoreES12_S12_EEEEENS4_18SM100_TMA_2SM_LOADENS4_14ComposedLayoutINS4_7SwizzleILi1ELi4ELi3EEENS4_18smem_ptr_flag_bitsILi8EEENSX_INS5_IJNSA_ILi8EEESH_EEENS5_IJSH_SC_EEEEEEEvNS4_8identityES15_S1F_vS1G_EENS_8epilogue10collective18CollectiveEpilogueINS1I_23Sm100TmaWarpSpecializedILi2ELi2ELi64ELb0ELb0EEEJNS5_IJSG_SG_SH_EEENS5_IJNSX_ISG_SC_EENSX_INSA_ILi64EEESC_EEEEESJ_SK_SJ_SK_NS1I_6fusion15FusionCallbacksIS1M_NS1S_17LinearCombinationISJ_fSJ_fLNS_15FloatRoundStyleE2EEES1N_S1R_JEEENS4_5SM1004TMEM4LOAD26SM100_TMEM_LOAD_32dp32b64xENS4_13SM90_TMA_LOADENS16_INS17_ILi2ELi4ELi3EEES1A_NSX_INS5_IJS1B_S1P_EEENS5_IJS1P_SC_EEEEEEENS4_39AutoVectorizingCopyWithAssumedAlignmentILi128EEENS4_14SM90_TMA_STOREES27_S29_S29_EEEvvEEEEvNT_6ParamsE:
        .type           _ZN7cutlass13device_kernelINS_4gemm6kernel13GemmUniversalIN4cute5tupleIJiiiiEEENS1_10collective13CollectiveMmaINS1_35MainloopSm100TmaUmmaWarpSpecializedILi32ELi2ELi4ENS5_IJNS4_1CILi2EEENSA_ILi1EEESC_EEEEENS5_IJNSA_ILi256EEENSA_ILi128EEENSA_ILi32EEEEEENS_12float_e5m2_tENS5_IJlSC_lEEESJ_SK_NS4_8TiledMMAINS4_8MMA_AtomIJNS4_10MMA_TraitsINS4_25SM100_MMA_F8F6F4_2x1SM_SSEJSJ_SJ_fSF_SG_NS4_17integral_constantINS4_4UMMA5MajorELSR_0EEESS_NSP_INSQ_7ScaleInELST_0EEESU_EEEEEENS4_6LayoutINS5_IJSC_SC_SC_EEENS5_IJNSA_ILi0EEESZ_SZ_EEEEENS5_IJNS4_10UnderscoreES12_S12_EEEEENS4_18SM100_TMA_2SM_LOADENS4_14ComposedLayoutINS4_7SwizzleILi1ELi4ELi3EEENS4_18smem_ptr_flag_bitsILi8EEENSX_INS5_IJNSA_ILi8EEESH_EEENS5_IJSH_SC_EEEEEEEvNS4_8identityES15_S1F_vS1G_EENS_8epilogue10collective18CollectiveEpilogueINS1I_23Sm100TmaWarpSpecializedILi2ELi2ELi64ELb0ELb0EEEJNS5_IJSG_SG_SH_EEENS5_IJNSX_ISG_SC_EENSX_INSA_ILi64EEESC_EEEEESJ_SK_SJ_SK_NS1I_6fusion15FusionCallbacksIS1M_NS1S_17LinearCombinationISJ_fSJ_fLNS_15FloatRoundStyleE2EEES1N_S1R_JEEENS4_5SM1004TMEM4LOAD26SM100_TMEM_LOAD_32dp32b64xENS4_13SM90_TMA_LOADENS16_INS17_ILi2ELi4ELi3EEES1A_NSX_INS5_IJS1B_S1P_EEENS5_IJS1P_SC_EEEEEEENS4_39AutoVectorizingCopyWithAssumedAlignmentILi128EEENS4_14SM90_TMA_STOREES27_S29_S29_EEEvvEEEEvNT_6ParamsE,@function
        .size           _ZN7cutlass13device_kernelINS_4gemm6kernel13GemmUniversalIN4cute5tupleIJiiiiEEENS1_10collective13CollectiveMmaINS1_35MainloopSm100TmaUmmaWarpSpecializedILi32ELi2ELi4ENS5_IJNS4_1CILi2EEENSA_ILi1EEESC_EEEEENS5_IJNSA_ILi256EEENSA_ILi128EEENSA_ILi32EEEEEENS_12float_e5m2_tENS5_IJlSC_lEEESJ_SK_NS4_8TiledMMAINS4_8MMA_AtomIJNS4_10MMA_TraitsINS4_25SM100_MMA_F8F6F4_2x1SM_SSEJSJ_SJ_fSF_SG_NS4_17integral_constantINS4_4UMMA5MajorELSR_0EEESS_NSP_INSQ_7ScaleInELST_0EEESU_EEEEEENS4_6LayoutINS5_IJSC_SC_SC_EEENS5_IJNSA_ILi0EEESZ_SZ_EEEEENS5_IJNS4_10UnderscoreES12_S12_EEEEENS4_18SM100_TMA_2SM_LOADENS4_14ComposedLayoutINS4_7SwizzleILi1ELi4ELi3EEENS4_18smem_ptr_flag_bitsILi8EEENSX_INS5_IJNSA_ILi8EEESH_EEENS5_IJSH_SC_EEEEEEEvNS4_8identityES15_S1F_vS1G_EENS_8epilogue10collective18CollectiveEpilogueINS1I_23Sm100TmaWarpSpecializedILi2ELi2ELi64ELb0ELb0EEEJNS5_IJSG_SG_SH_EEENS5_IJNSX_ISG_SC_EENSX_INSA_ILi64EEESC_EEEEESJ_SK_SJ_SK_NS1I_6fusion15FusionCallbacksIS1M_NS1S_17LinearCombinationISJ_fSJ_fLNS_15FloatRoundStyleE2EEES1N_S1R_JEEENS4_5SM1004TMEM4LOAD26SM100_TMEM_LOAD_32dp32b64xENS4_13SM90_TMA_LOADENS16_INS17_ILi2ELi4ELi3EEES1A_NSX_INS5_IJS1B_S1P_EEENS5_IJS1P_SC_EEEEEEENS4_39AutoVectorizingCopyWithAssumedAlignmentILi128EEENS4_14SM90_TMA_STOREES27_S29_S29_EEEvvEEEEvNT_6ParamsE,(.L_x_249 - _ZN7cutlass13device_kernelINS_4gemm6kernel13GemmUniversalIN4cute5tupleIJiiiiEEENS1_10collective13CollectiveMmaINS1_35MainloopSm100TmaUmmaWarpSpecializedILi32ELi2ELi4ENS5_IJNS4_1CILi2EEENSA_ILi1EEESC_EEEEENS5_IJNSA_ILi256EEENSA_ILi128EEENSA_ILi32EEEEEENS_12float_e5m2_tENS5_IJlSC_lEEESJ_SK_NS4_8TiledMMAINS4_8MMA_AtomIJNS4_10MMA_TraitsINS4_25SM100_MMA_F8F6F4_2x1SM_SSEJSJ_SJ_fSF_SG_NS4_17integral_constantINS4_4UMMA5MajorELSR_0EEESS_NSP_INSQ_7ScaleInELST_0EEESU_EEEEEENS4_6LayoutINS5_IJSC_SC_SC_EEENS5_IJNSA_ILi0EEESZ_SZ_EEEEENS5_IJNS4_10UnderscoreES12_S12_EEEEENS4_18SM100_TMA_2SM_LOADENS4_14ComposedLayoutINS4_7SwizzleILi1ELi4ELi3EEENS4_18smem_ptr_flag_bitsILi8EEENSX_INS5_IJNSA_ILi8EEESH_EEENS5_IJSH_SC_EEEEEEEvNS4_8identityES15_S1F_vS1G_EENS_8epilogue10collective18CollectiveEpilogueINS1I_23Sm100TmaWarpSpecializedILi2ELi2ELi64ELb0ELb0EEEJNS5_IJSG_SG_SH_EEENS5_IJNSX_ISG_SC_EENSX_INSA_ILi64EEESC_EEEEESJ_SK_SJ_SK_NS1I_6fusion15FusionCallbacksIS1M_NS1S_17LinearCombinationISJ_fSJ_fLNS_15FloatRoundStyleE2EEES1N_S1R_JEEENS4_5SM1004TMEM4LOAD26SM100_TMEM_LOAD_32dp32b64xENS4_13SM90_TMA_LOADENS16_INS17_ILi2ELi4ELi3EEES1A_NSX_INS5_IJS1B_S1P_EEENS5_IJS1P_SC_EEEEEEENS4_39AutoVectorizingCopyWithAssumedAlignmentILi128EEENS4_14SM90_TMA_STOREES27_S29_S29_EEEvvEEEEvNT_6ParamsE)
        .other          _ZN7cutlass13device_kernelINS_4gemm6kernel13GemmUniversalIN4cute5tupleIJiiiiEEENS1_10collective13CollectiveMmaINS1_35MainloopSm100TmaUmmaWarpSpecializedILi32ELi2ELi4ENS5_IJNS4_1CILi2EEENSA_ILi1EEESC_EEEEENS5_IJNSA_ILi256EEENSA_ILi128EEENSA_ILi32EEEEEENS_12float_e5m2_tENS5_IJlSC_lEEESJ_SK_NS4_8TiledMMAINS4_8MMA_AtomIJNS4_10MMA_TraitsINS4_25SM100_MMA_F8F6F4_2x1SM_SSEJSJ_SJ_fSF_SG_NS4_17integral_constantINS4_4UMMA5MajorELSR_0EEESS_NSP_INSQ_7ScaleInELST_0EEESU_EEEEEENS4_6LayoutINS5_IJSC_SC_SC_EEENS5_IJNSA_ILi0EEESZ_SZ_EEEEENS5_IJNS4_10UnderscoreES12_S12_EEEEENS4_18SM100_TMA_2SM_LOADENS4_14ComposedLayoutINS4_7SwizzleILi1ELi4ELi3EEENS4_18smem_ptr_flag_bitsILi8EEENSX_INS5_IJNSA_ILi8EEESH_EEENS5_IJSH_SC_EEEEEEEvNS4_8identityES15_S1F_vS1G_EENS_8epilogue10collective18CollectiveEpilogueINS1I_23Sm100TmaWarpSpecializedILi2ELi2ELi64ELb0ELb0EEEJNS5_IJSG_SG_SH_EEENS5_IJNSX_ISG_SC_EENSX_INSA_ILi64EEESC_EEEEESJ_SK_SJ_SK_NS1I_6fusion15FusionCallbacksIS1M_NS1S_17LinearCombinationISJ_fSJ_fLNS_15FloatRoundStyleE2EEES1N_S1R_JEEENS4_5SM1004TMEM4LOAD26SM100_TMEM_LOAD_32dp32b64xENS4_13SM90_TMA_LOADENS16_INS17_ILi2ELi4ELi3EEES1A_NSX_INS5_IJS1B_S1P_EEENS5_IJS1P_SC_EEEEEEENS4_39AutoVectorizingCopyWithAssumedAlignmentILi128EEENS4_14SM90_TMA_STOREES27_S29_S29_EEEvvEEEEvNT_6ParamsE,@"STO_CUDA_ENTRY STV_DEFAULT"
_ZN7cutlass13device_kernelINS_4gemm6kernel13GemmUniversalIN4cute5tupleIJiiiiEEENS1_10collective13CollectiveMmaINS1_35MainloopSm100TmaUmmaWarpSpecializedILi32ELi2ELi4ENS5_IJNS4_1CILi2EEENSA_ILi1EEESC_EEEEENS5_IJNSA_ILi256EEENSA_ILi128EEENSA_ILi32EEEEEENS_12float_e5m2_tENS5_IJlSC_lEEESJ_SK_NS4_8TiledMMAINS4_8MMA_AtomIJNS4_10MMA_TraitsINS4_25SM100_MMA_F8F6F4_2x1SM_SSEJSJ_SJ_fSF_SG_NS4_17integral_constantINS4_4UMMA5MajorELSR_0EEESS_NSP_INSQ_7ScaleInELST_0EEESU_EEEEEENS4_6LayoutINS5_IJSC_SC_SC_EEENS5_IJNSA_ILi0EEESZ_SZ_EEEEENS5_IJNS4_10UnderscoreES12_S12_EEEEENS4_18SM100_TMA_2SM_LOADENS4_14ComposedLayoutINS4_7SwizzleILi1ELi4ELi3EEENS4_18smem_ptr_flag_bitsILi8EEENSX_INS5_IJNSA_ILi8EEESH_EEENS5_IJSH_SC_EEEEEEEvNS4_8identityES15_S1F_vS1G_EENS_8epilogue10collective18CollectiveEpilogueINS1I_23Sm100TmaWarpSpecializedILi2ELi2ELi64ELb0ELb0EEEJNS5_IJSG_SG_SH_EEENS5_IJNSX_ISG_SC_EENSX_INSA_ILi64EEESC_EEEEESJ_SK_SJ_SK_NS1I_6fusion15FusionCallbacksIS1M_NS1S_17LinearCombinationISJ_fSJ_fLNS_15FloatRoundStyleE2EEES1N_S1R_JEEENS4_5SM1004TMEM4LOAD26SM100_TMEM_LOAD_32dp32b64xENS4_13SM90_TMA_LOADENS16_INS17_ILi2ELi4ELi3EEES1A_NSX_INS5_IJS1B_S1P_EEENS5_IJS1P_SC_EEEEEEENS4_39AutoVectorizingCopyWithAssumedAlignmentILi128EEENS4_14SM90_TMA_STOREES27_S29_S29_EEEvvEEEEvNT_6ParamsE:
[----:B------:R-:W1:Y:S01]  /*0000*/  LDC R1, c[0x0][0x37c] ;  /* 0x0000df00ff017b82 */ /* 0x000e620000000800 */
[----:B------:R-:W2:Y:S01]  /*0010*/  S2R R189, SR_TID.X ;  /* 0x0000000000bd7919 */ /* 0x000ea20000002100 */
[----:B------:R-:W3:Y:S06]  /*0020*/  LDCU.64 UR6, c[0x0][0x890] ;  /* 0x00011200ff0677ac */ /* 0x000eec0008000a00 */
[----:B------:R-:W4:Y:S01]  /*0030*/  S2UR UR37, SR_CgaCtaId ;  /* 0x00000000002579c3 */ /* 0x000f220000008800 */
[----:B------:R-:W-:Y:S02]  /*0040*/  PRMT R171, RZ, 0x7610, R171 ;  /* 0x00007610ffab7816 */ /* 0x000fe400000000ab */
[----:B------:R-:W-:Y:S01]  /*0050*/  ELECT P1, URZ, PT ;  /* 0x0000000000ff782f */ /* 0x000fe20003820000 */
[----:B------:R-:W1:Y:S01]  /*0060*/  LDCU.64 UR46, c[0x0][0x358] ;  /* 0x00006b00ff2e77ac */ /* 0x000e620008000a00 */
[----:B---3--:R-:W-:-:S04]  /*0070*/  UISETP.NE.U32.AND UP0, UPT, UR6, URZ, UPT ;  /* 0x000000ff0600728c */ /* 0x008fc8000bf05070 */
[----:B------:R-:W-:Y:S02]  /*0080*/  UISETP.NE.AND.EX UP0, UPT, UR7, URZ, UPT, UP0 ;  /* 0x000000ff0700728c */ /* 0x000fe4000bf05300 */
[----:B----4-:R-:W-:Y:S02]  /*0090*/  ULOP3.LUT UR5, UR37, 0x1, URZ, 0xc0, !UPT ;  /* 0x0000000125057892 */ /* 0x010fe4000f8ec0ff */
[----:B------:R-:W-:Y:S01]  /*00a0*/  ULOP3.LUT UR4, UR37, 0x1, URZ, 0x3c, !UPT ;  /* 0x0000000125047892 */ /* 0x000fe2000f8e3cff */
[----:B--2---:R-:W-:-:S05]  /*00b0*/  SHF.R.U32.HI R173, RZ, 0x5, R189 ;  /* 0x00000005ffad7819 */ /* 0x004fca00000116bd */
[----:B------:R-:W2:Y:S02]  /*00c0*/  SHFL.IDX PT, R0, R173, RZ, 0x1f ;  /* 0x00001fffad007589 */ /* 0x000ea400000e0000 */
[----:B--2---:R-:W-:Y:S01]  /*00d0*/  R2UR UR10, R0 ;  /* 0x00000000000a72ca */ /* 0x004fe200000e0000 */
[----:B-1----:R-:W-:-:S14]  /*00e0*/  BRA.U UP0, `(.L_x_0) ;  /* 0x00000001002c7547 */ /* 0x002fdc000b800000 */
[----:B------:R-:W1:Y:S02]  /*00f0*/  LDCU.64 UR8, c[0x0][0x888] ;  /* 0x00011100ff0877ac */ /* 0x000e640008000a00 */
[----:B-1----:R-:W-:-:S04]  /*0100*/  UISETP.NE.U32.AND UP0, UPT, UR8, URZ, UPT ;  /* 0x000000ff0800728c */ /* 0x002fc8000bf05070 */
[----:B------:R-:W-:-:S09]  /*0110*/  UISETP.NE.AND.EX UP0, UPT, UR9, URZ, UPT, UP0 ;  /* 0x000000ff0900728c */ /* 0x000fd2000bf05300 */
[----:B------:R-:W-:Y:S05]  /*0120*/  BRA.U !UP0, `(.L_x_1) ;  /* 0x0000000108107547 */ /* 0x000fea000b800000 */
[----:B------:R-:W1:Y:S02]  /*0130*/  LDC.64 R2, c[0x0][0x888] ;  /* 0x00022200ff027b82 */ /* 0x000e640000000a00 */
[----:B-1----:R1:W5:Y:S01]  /*0140*/  LDG.E R81, desc[UR46][R2.64] ;  /* 0x0000002e02517981 */ /* 0x002362000c1e1900 */
[----:B------:R-:W-:Y:S01]  /*0150*/  HFMA2 R171, -RZ, RZ, 0, 5.9604644775390625e-08 ;  /* 0x00000001ffab7431 */ /* 0x000fe200000001ff */
[----:B------:R-:W-:Y:S05]  /*0160*/  BRA `(.L_x_0) ;  /* 0x00000000000c7947 */ /* 0x000fea0003800000 */
.L_x_1:
[----:B------:R-:W1:Y:S01]  /*0170*/  LDCU UR8, c[0x0][0x880] ;  /* 0x00011000ff0877ac */ /* 0x000e620008000800 */
[----:B------:R-:W-:Y:S01]  /*0180*/  HFMA2 R171, -RZ, RZ, 0, 5.9604644775390625e-08 ;  /* 0x00000001ffab7431 */ /* 0x000fe200000001ff */
[----:B-1----:R-:W-:-:S07]  /*0190*/  MOV R81, UR8 ;  /* 0x0000000800517c02 */ /* 0x002fce0008000f00 */
.L_x_0:
[----:B------:R-:W2:Y:S02]  /*01a0*/  LDCU.64 UR8, c[0x0][0x8b0] ;  /* 0x00011600ff0877ac */ /* 0x000ea40008000a00 */
[----:B--2---:R-:W-:-:S04]  /*01b0*/  UISETP.NE.U32.AND UP0, UPT, UR8, URZ, UPT ;  /* 0x000000ff0800728c */ /* 0x004fc8000bf05070 */
[----:B------:R-:W-:-:S09]  /*01c0*/  UISETP.NE.AND.EX UP0, UPT, UR9, URZ, UPT, UP0 ;  /* 0x000000ff0900728c */ /* 0x000fd2000bf05300 */
[----:B------:R-:W-:Y:S05]  /*01d0*/  BRA.U UP0, `(.L_x_2) ;  /* 0x0000000100247547 */ /* 0x000fea000b800000 */
[----:B------:R-:W2:Y:S02]  /*01e0*/  LDCU.64 UR8, c[0x0][0x8a8] ;  /* 0x00011500ff0877ac */ /* 0x000ea40008000a00 */
[----:B--2---:R-:W-:-:S04]  /*01f0*/  UISETP.NE.U32.AND UP0, UPT, UR8, URZ, UPT ;  /* 0x000000ff0800728c */ /* 0x004fc8000bf05070 */
[----:B------:R-:W-:-:S09]  /*0200*/  UISETP.NE.AND.EX UP0, UPT, UR9, URZ, UPT, UP0 ;  /* 0x000000ff0900728c */ /* 0x000fd2000bf05300 */
[----:B------:R-:W-:Y:S05]  /*0210*/  BRA.U !UP0, `(.L_x_3) ;  /* 0x00000001080c7547 */ /* 0x000fea000b800000 */
[----:B------:R-:W2:Y:S02]  /*0220*/  LDC.64 R78, c[0x0][0x8a8] ;  /* 0x00022a00ff4e7b82 */ /* 0x000ea40000000a00 */
[----:B--2---:R2:W5:Y:S01]  /*0230*/  LDG.E R78, desc[UR46][R78.64] ;  /* 0x0000002e4e4e7981 */ /* 0x004562000c1e1900 */
[----:B------:R-:W-:Y:S05]  /*0240*/  BRA `(.L_x_2) ;  /* 0x0000000000087947 */ /* 0x000fea0003800000 */
.L_x_3:
[----:B------:R-:W2:Y:S02]  /*0250*/  LDCU UR8, c[0x0][0x8a0] ;  /* 0x00011400ff0877ac */ /* 0x000ea40008000800 */
[----:B--2---:R-:W-:Y:S02]  /*0260*/  MOV R78, UR8 ;  /* 0x00000008004e7c02 */ /* 0x004fe40008000f00 */
.L_x_2:
[----:B------:R-:W-:Y:S01]  /*0270*/  IMAD.U32 R0, RZ, RZ, UR10 ;  /* 0x0000000aff007e24 */ /* 0x000fe2000f8e00ff */
[----:B------:R-:W-:Y:S04]  /*0280*/  BSSY.RECONVERGENT B0, `(.L_x_4) ;  /* 0x000000c000007945 */ /* 0x000fe80003800200 */
[C---:B------:R-:W-:Y:S02]  /*0290*/  ISETP.NE.OR P2, PT, R0.reuse, 0x1, !P1 ;  /* 0x000000010000780c */ /* 0x040fe40004f45670 */
[----:B------:R-:W-:-:S11]  /*02a0*/  ISETP.NE.OR P0, PT, R0, 0x3, !P1 ;  /* 0x000000030000780c */ /* 0x000fd60004f05670 */
[----:B------:R-:W-:Y:S05]  /*02b0*/  @P2 BRA `(.L_x_5) ;  /* 0x0000000000202947 */ /* 0x000fea0003800000 */
[----:B------:R-:W3:Y:S02]  /*02c0*/  LDCU.64 UR8, c[0x0][0x348] ;  /* 0x00006900ff0877ac */ /* 0x000ee40008000a00 */
[----:B---3--:R-:W-:Y:S02]  /*02d0*/  UIADD3 UR12, UP1, UPT, UR8, 0x80, URZ ;  /* 0x00000080080c7890 */ /* 0x008fe4000ff3e0ff */
[----:B------:R-:W-:Y:S02]  /*02e0*/  UIADD3 UR8, UP0, UPT, UR8, 0x180, URZ ;  /* 0x0000018008087890 */ /* 0x000fe4000ff1e0ff */
[----:B------:R-:W-:Y:S02]  /*02f0*/  UIADD3.X UR13, UPT, UPT, URZ, UR9, URZ, UP1, !UPT ;  /* 0x00000009ff0d7290 */ /* 0x000fe40008ffe4ff */
[----:B------:R-:W-:-:S07]  /*0300*/  UIADD3.X UR9, UPT, UPT, URZ, UR9, URZ, UP0, !UPT ;  /* 0x00000009ff097290 */ /* 0x000fce00087fe4ff */
[----:B------:R3:W-:Y:S02]  /*0310*/  UTMACCTL.PF [UR12] ;  /* 0x000000000c0079b9 */ /* 0x0007e40008040000 */
[----:B------:R3:W-:Y:S02]  /*0320*/  UTMACCTL.PF [UR8] ;  /* 0x00000000080079b9 */ /* 0x0007e40008040000 */
[----:B---3--:R-:W-:Y:S01]  /*0330*/  NOP ;  /* 0x0000000000007918 */ /* 0x008fe20000000000 */
.L_x_5:
[----:B------:R-:W-:Y:S05]  /*0340*/  BSYNC.RECONVERGENT B0 ;  /* 0x0000000000007941 */ /* 0x000fea0003800200 */
.L_x_4:
[----:B------:R-:W-:Y:S04]  /*0350*/  BSSY.RECONVERGENT B0, `(.L_x_6) ;  /* 0x000000a000007945 */ /* 0x000fe80003800200 */
        /* <DEDUP_REMOVED lines=9> */
.L_x_7:
[----:B------:R-:W-:Y:S05]  /*03f0*/  BSYNC.RECONVERGENT B0 ;  /* 0x0000000000007941 */ /* 0x000fea0003800200 */
.L_x_6:
[----:B------:R-:W3:Y:S01]  /*0400*/  LDCU.64 UR8, c[0x0][0x888] ;  /* 0x00011100ff0877ac */ /* 0x000ee20008000a00 */
[----:B------:R-:W-:Y:S02]  /*0410*/  UISETP.EQ.U32.AND UP1, UPT, UR6, URZ, UPT ;  /* 0x000000ff0600728c */ /* 0x000fe4000bf22070 */
[----:B------:R-:W-:Y:S02]  /*0420*/  UPLOP3.LUT UP5, UPT, UPT, UPT, UPT, 0x80, 0x8 ;  /* 0x000000000008789c */ /* 0x000fe40003faf070 */
[----:B---3--:R-:W-:-:S04]  /*0430*/  UISETP.NE.U32.AND UP0, UPT, UR8, URZ, UPT ;  /* 0x000000ff0800728c */ /* 0x008fc8000bf05070 */
[----:B------:R-:W-:-:S04]  /*0440*/  UISETP.NE.AND.EX UP0, UPT, UR9, URZ, UPT, UP0 ;  /* 0x000000ff0900728c */ /* 0x000fc8000bf05300 */
[----:B------:R-:W-:-:S04]  /*0450*/  UISETP.EQ.OR.EX UP2, UPT, UR7, URZ, !UP0, UP1 ;  /* 0x000000ff0700728c */ /* 0x000fc8000c742710 */
[----:B------:R-:W-:-:S05]  /*0460*/  UP2UR UR50, UPR, URZ, 0x4 ;  /* 0x00000004ff327883 */ /* 0x000fca0008000000 */
[----:B------:R-:W-:Y:S07]  /*0470*/  BRA.U !UP2, `(.L_x_8) ;  /* 0x000000010a207547 */ /* 0x000fee000b800000 */
[----:B------:R-:W-:Y:S01]  /*0480*/  UISETP.NE.U32.AND UP2, UPT, UR6, URZ, UPT ;  /* 0x000000ff0600728c */ /* 0x000fe2000bf45070 */
[----:B-----5:R-:W-:Y:S01]  /*0490*/  FSETP.NEU.AND P0, PT, R81, RZ, PT ;  /* 0x000000ff5100720b */ /* 0x020fe20003f0d000 */
[----:B------:R-:W-:Y:S02]  /*04a0*/  USEL UR6, URZ, 0xffffffff, UP0 ;  /* 0xffffffffff067887 */ /* 0x000fe40008000000 */
[----:B------:R-:W-:-:S10]  /*04b0*/  UISETP.NE.AND.EX UP2, UPT, UR7, URZ, UPT, UP2 ;  /* 0x000000ff0700728c */ /* 0x000fd4000bf45320 */
[----:B------:R-:W-:Y:S01]  /*04c0*/  VOTEU.ANY UP1, P0 ;  /* 0x0000000000ff7886 */ /* 0x000fe20000020100 */
[----:B------:R-:W-:-:S04]  /*04d0*/  @!UP2 USEL UR6, URZ, 0xffffffff, UP1 ;  /* 0xffffffffff06a887 */ /* 0x000fc80008800000 */
[----:B------:R-:W-:-:S04]  /*04e0*/  ULOP3.LUT UR6, UR6, 0x1, URZ, 0xc0, !UPT ;  /* 0x0000000106067892 */ /* 0x000fc8000f8ec0ff */
[----:B------:R-:W-:-:S11]  /*04f0*/  UISETP.NE.U32.AND UP5, UPT, UR6, 0x1, UPT ;  /* 0x000000010600788c */ /* 0x000fd6000bfa5070 */
.L_x_8:
[----:B------:R-:W3:Y:S01]  /*0500*/  SHFL.IDX PT, R0, R173, RZ, 0x1f ;  /* 0x00001fffad007589 */ /* 0x000ee200000e0000 */
[----:B------:R-:W-:-:S04]  /*0510*/  UISETP.NE.AND UP1, UPT, UR10, 0x2, UPT ;  /* 0x000000020a00788c */ /* 0x000fc8000bf25270 */
[----:B------:R-:W-:Y:S02]  /*0520*/  UISETP.EQ.AND UP2, UPT, UR5, URZ, !UP1 ;  /* 0x000000ff0500728c */ /* 0x000fe4000cf42270 */
[----:B------:R-:W-:-:S04]  /*0530*/  USEL UR7, URZ, 0x1, UP1 ;  /* 0x00000001ff077887 */ /* 0x000fc80008800000 */
[----:B------:R-:W-:Y:S02]  /*0540*/  PLOP3.LUT P5, PT, P1, PT, UP2, 0x80, 0x8 ;  /* 0x000000000008781c */ /* 0x000fe40000faf028 */
[----:B---3--:R-:W-:-:S13]  /*0550*/  ISETP.NE.AND P0, PT, R0, RZ, PT ;  /* 0x000000ff0000720c */ /* 0x008fda0003f05270 */
[----:B------:R-:W-:Y:S05]  /*0560*/  @P0 BRA `(.L_x_9) ;  /* 0x0000000400300947 */ /* 0x000fea0003800000 */
[----:B------:R-:W-:Y:S01]  /*0570*/  ELECT P0, URZ, PT ;  /* 0x0000000000ff782f */ /* 0x000fe20003800000 */
[----:B------:R-:W-:-:S12]  /*0580*/  BSSY.RECONVERGENT B0, `(.L_x_9) ;  /* 0x000004a000007945 */ /* 0x000fd80003800200 */
[----:B------:R-:W-:Y:S05]  /*0590*/  @!P0 BRA `(.L_x_10) ;  /* 0x0000000400208947 */ /* 0x000fea0003800000 */
[----:B------:R-:W-:Y:S01]  /*05a0*/  UMOV UR8, 0x400 ;  /* 0x0000040000087882 */ /* 0x000fe20000000000 */
[----:B------:R-:W-:Y:S01]  /*05b0*/  UMOV UR6, 0x1 ;  /* 0x0000000100067882 */ /* 0x000fe20000000000 */
[----:B------:R-:W-:Y:S02]  /*05c0*/  ULEA UR8, UR37, UR8, 0x18 ;  /* 0x0000000825087291 */ /* 0x000fe4000f8ec0ff */
[----:B------:R-:W-:-:S04]  /*05d0*/  UIADD3 UR12, UPT, UPT, -UR6, 0x100000, URZ ;  /* 0x00100000060c7890 */ /* 0x000fc8000fffe1ff */
[----:B------:R-:W-:Y:S02]  /*05e0*/  USHF.L.U32 UR13, UR12, 0xb, URZ ;  /* 0x0000000b0c0d7899 */ /* 0x000fe400080006ff */
[----:B------:R-:W-:Y:S01]  /*05f0*/  USHF.L.U32 UR12, UR12, 0x1, URZ ;  /* 0x000000010c0c7899 */ /* 0x000fe200080006ff */
[----:B------:R-:W3:Y:S11]  /*0600*/  FENCE.VIEW.ASYNC.S ;  /* 0x00000000000073c6 */ /* 0x000ef60000000000 */
[----:B---3--:R3:W4:Y:S01]  /*0610*/  SYNCS.EXCH.64 URZ, [UR8], UR12 ;  /* 0x0000000c08ff75b2 */ /* 0x0087220008000100 */
[----:B------:R3:W1:Y:S01]  /*0620*/  SYNCS.EXCH.64 URZ, [UR8+0x100], UR12 ;  /* 0x0001000c08ff75b2 */ /* 0x0006620008000100 */
        /* <DEDUP_REMOVED lines=61> */
[----:B------:R3:W1:Y:S02]  /*0a00*/  SYNCS.EXCH.64 URZ, [UR8+0x1f8], UR12 ;  /* 0x0001f80c08ff75b2 */ /* 0x0006640008000100 */
[----:B---34-:R-:W-:Y:S01]  /*0a10*/  NOP ;  /* 0x0000000000007918 */ /* 0x018fe20000000000 */
.L_x_10:
[----:B------:R-:W-:Y:S05]  /*0a20*/  BSYNC.RECONVERGENT B0 ;  /* 0x0000000000007941 */ /* 0x000fea0003800200 */
.L_x_9:
[----:B------:R-:W3:Y:S01]  /*0a30*/  SHFL.IDX PT, R0, R173, RZ, 0x1f ;  /* 0x00001fffad007589 */ /* 0x000ee200000e0000 */
[----:B------:R-:W-:Y:S01]  /*0a40*/  NOP ;  /* 0x0000000000007918 */ /* 0x000fe20000000000 */
[----:B---3--:R-:W-:-:S13]  /*0a50*/  ISETP.NE.AND P0, PT, R0, 0x1, PT ;  /* 0x000000010000780c */ /* 0x008fda0003f05270 */
[----:B------:R-:W-:Y:S05]  /*0a60*/  @P0 BRA `(.L_x_11) ;  /* 0x0000000000440947 */ /* 0x000fea0003800000 */
[----:B------:R-:W-:Y:S01]  /*0a70*/  UMOV UR9, 0x400 ;  /* 0x0000040000097882 */ /* 0x000fe20000000000 */
[----:B------:R-:W-:Y:S01]  /*0a80*/  UMOV UR8, 0x20 ;  /* 0x0000002000087882 */ /* 0x000fe20000000000 */
[----:B------:R-:W-:Y:S01]  /*0a90*/  UMOV UR6, 0x80 ;  /* 0x0000008000067882 */ /* 0x000fe20000000000 */
[----:B------:R-:W-:Y:S02]  /*0aa0*/  ULEA UR9, UR37, UR9, 0x18 ;  /* 0x0000000925097291 */ /* 0x000fe4000f8ec0ff */
[----:B------:R-:W-:-:S04]  /*0ab0*/  UIADD3 UR12, UPT, UPT, -UR8, 0x100000, URZ ;  /* 0x00100000080c7890 */ /* 0x000fc8000fffe1ff */
[----:B------:R-:W-:Y:S02]  /*0ac0*/  USHF.L.U32 UR13, UR12, 0xb, URZ ;  /* 0x0000000b0c0d7899 */ /* 0x000fe400080006ff */
[----:B------:R-:W-:Y:S02]  /*0ad0*/  USHF.L.U32 UR12, UR12, 0x1, URZ ;  /* 0x000000010c0c7899 */ /* 0x000fe400080006ff */
[----:B------:R-:W-:-:S04]  /*0ae0*/  UIADD3 UR14, UPT, UPT, -UR6, 0x100000, URZ ;  /* 0x00100000060e7890 */ /* 0x000fc8000fffe1ff */
[----:B------:R-:W-:Y:S02]  /*0af0*/  USHF.L.U32 UR15, UR14, 0xb, URZ ;  /* 0x0000000b0e0f7899 */ /* 0x000fe400080006ff */
[----:B------:R-:W-:Y:S01]  /*0b00*/  USHF.L.U32 UR14, UR14, 0x1, URZ ;  /* 0x000000010e0e7899 */ /* 0x000fe200080006ff */
[----:B------:R-:W-:Y:S01]  /*0b10*/  ELECT P0, URZ, PT ;  /* 0x0000000000ff782f */ /* 0x000fe20003800000 */
[----:B------:R-:W3:Y:S02]  /*0b20*/  FENCE.VIEW.ASYNC.S ;  /* 0x00000000000073c6 */ /* 0x000ee40000000000 */
[----:B---3--:R3:W4:Y:S08]  /*0b30*/  SYNCS.EXCH.64 URZ, [UR9+0x200], UR12 ;  /* 0x0002000c09ff75b2 */ /* 0x0087300008000100 */
[----:B------:R3:W1:Y:S01]  /*0b40*/  SYNCS.EXCH.64 URZ, [UR9+0x210], UR14 ;  /* 0x0002100e09ff75b2 */ /* 0x0006620008000100 */
[----:B------:R3:W1:Y:S01]  /*0b50*/  SYNCS.EXCH.64 URZ, [UR9+0x208], UR12 ;  /* 0x0002080c09ff75b2 */ /* 0x0006620008000100 */
[----:B------:R3:W1:Y:S01]  /*0b60*/  SYNCS.EXCH.64 URZ, [UR9+0x218], UR14 ;  /* 0x0002180e09ff75b2 */ /* 0x0006620008000100 */
[----:B------:R-:W-:Y:S01]  /*0b70*/  NOP ;  /* 0x0000000000007918 */ /* 0x000fe20000000000 */
.L_x_11:
[----:B------:R-:W2:Y:S01]  /*0b80*/  SHFL.IDX PT, R0, R173, RZ, 0x1f ;  /* 0x00001fffad007589 */ /* 0x000ea200000e0000 */
[----:B------:R-:W-:Y:S01]  /*0b90*/  NOP ;  /* 0x0000000000007918 */ /* 0x000fe20000000000 */
[----:B--2---:R-:W-:-:S13]  /*0ba0*/  ISETP.NE.AND P0, PT, R0, 0x3, PT ;  /* 0x000000030000780c */ /* 0x004fda0003f05270 */
[----:B------:R-:W-:Y:S05]  /*0bb0*/  @P0 BRA `(.L_x_12) ;  /* 0x00000000002c0947 */ /* 0x000fea0003800000 */
[----:B------:R-:W-:Y:S01]  /*0bc0*/  UMOV UR8, 0x400 ;  /* 0x0000040000087882 */ /* 0x000fe20000000000 */
[----:B------:R-:W-:Y:S01]  /*0bd0*/  UMOV UR6, 0x20 ;  /* 0x0000002000067882 */ /* 0x000fe20000000000 */
[----:B------:R-:W-:Y:S02]  /*0be0*/  ULEA UR8, UR37, UR8, 0x18 ;  /* 0x0000000825087291 */ /* 0x000fe4000f8ec0ff */
[----:B---3--:R-:W-:-:S04]  /*0bf0*/  UIADD3 UR12, UPT, UPT, -UR6, 0x100000, URZ ;  /* 0x00100000060c7890 */ /* 0x008fc8000fffe1ff */
[----:B------:R-:W-:Y:S02]  /*0c00*/  USHF.L.U32 UR13, UR12, 0xb, URZ ;  /* 0x0000000b0c0d7899 */ /* 0x000fe400080006ff */
[----:B------:R-:W-:Y:S01]  /*0c10*/  USHF.L.U32 UR12, UR12, 0x1, URZ ;  /* 0x000000010c0c7899 */ /* 0x000fe200080006ff */
[----:B------:R-:W-:Y:S01]  /*0c20*/  ELECT P0, URZ, PT ;  /* 0x0000000000ff782f */ /* 0x000fe20003800000 */
[----:B------:R-:W2:Y:S10]  /*0c30*/  FENCE.VIEW.ASYNC.S ;  /* 0x00000000000073c6 */ /* 0x000eb40000000000 */
[----:B--2---:R2:W3:Y:S01]  /*0c40*/  SYNCS.EXCH.64 URZ, [UR8+0x220], UR12 ;  /* 0x0002200c08ff75b2 */ /* 0x0044e20008000100 */
[----:B------:R2:W1:Y:S01]  /*0c50*/  SYNCS.EXCH.64 URZ, [UR8+0x228], UR12 ;  /* 0x0002280c08ff75b2 */ /* 0x0004620008000100 */
[----:B------:R-:W-:Y:S01]  /*0c60*/  NOP ;  /* 0x0000000000007918 */ /* 0x000fe20000000000 */
.L_x_12:
[----:B------:R-:W4:Y:S01]  /*0c70*/  SHFL.IDX PT, R0, R173, RZ, 0x1f ;  /* 0x00001fffad007589 */ /* 0x000f2200000e0000 */
[----:B------:R-:W-:Y:S01]  /*0c80*/  NOP ;  /* 0x0000000000007918 */ /* 0x000fe20000000000 */
[----:B----4-:R-:W-:-:S13]  /*0c90*/  ISETP.NE.AND P0, PT, R0, 0x4, PT ;  /* 0x000000040000780c */ /* 0x010fda0003f05270 */
[----:B------:R-:W-:Y:S05]  /*0ca0*/  @P0 BRA `(.L_x_13) ;  /* 0x0000000000480947 */ /* 0x000fea0003800000 */
[----:B---3--:R-:W-:Y:S01]  /*0cb0*/  UMOV UR9, 0x1e0 ;  /* 0x000001e000097882 */ /* 0x008fe20000000000 */
[----:B--2---:R-:W-:Y:S01]  /*0cc0*/  UMOV UR8, 0x400 ;  /* 0x0000040000087882 */ /* 0x004fe20000000000 */
[----:B------:R-:W-:Y:S01]  /*0cd0*/  USEL UR9, UR9, 0x1a0, UP5 ;  /* 0x000001a009097887 */ /* 0x000fe2000a800000 */
        /* <DEDUP_REMOVED lines=9> */
[----:B------:R-:W2:Y:S02]  /*0d70*/  FENCE.VIEW.ASYNC.S ;  /* 0x00000000000073c6 */ /* 0x000ea40000000000 */
[----:B--2---:R4:W2:Y:S08]  /*0d80*/  SYNCS.EXCH.64 URZ, [UR8+0x230], UR12 ;  /* 0x0002300c08ff75b2 */ /* 0x0048b00008000100 */
[----:B------:R4:W3:Y:S01]  /*0d90*/  SYNCS.EXCH.64 URZ, [UR8+0x240], UR14 ;  /* 0x0002400e08ff75b2 */ /* 0x0008e20008000100 */
[----:B------:R4:W1:Y:S01]  /*0da0*/  SYNCS.EXCH.64 URZ, [UR8+0x238], UR12 ;  /* 0x0002380c08ff75b2 */ /* 0x0008620008000100 */
[----:B------:R4:W1:Y:S02]  /*0db0*/  SYNCS.EXCH.64 URZ, [UR8+0x248], UR14 ;  /* 0x0002480e08ff75b2 */ /* 0x0008640008000100 */
[----:B----4-:R-:W-:Y:S01]  /*0dc0*/  NOP ;  /* 0x0000000000007918 */ /* 0x010fe20000000000 */
.L_x_13:
[----:B------:R-:W4:Y:S01]  /*0dd0*/  SHFL.IDX PT, R0, R173, RZ, 0x1f ;  /* 0x00001fffad007589 */ /* 0x000f2200000e0000 */
[----:B------:R-:W-:Y:S01]  /*0de0*/  NOP ;  /* 0x0000000000007918 */ /* 0x000fe20000000000 */
[----:B----4-:R-:W-:-:S13]  /*0df0*/  ISETP.NE.AND P0, PT, R0, 0x5, PT ;  /* 0x000000050000780c */ /* 0x010fda0003f05270 */
[----:B------:R-:W-:Y:S05]  /*0e00*/  @P0 BRA `(.L_x_14) ;  /* 0x0000000000540947 */ /* 0x000fea0003800000 */
[----:B---3--:R-:W-:Y:S01]  /*0e10*/  UMOV UR9, 0x400 ;  /* 0x0000040000097882 */ /* 0x008fe20000000000 */
[----:B--2---:R-:W-:Y:S01]  /*0e20*/  UMOV UR8, 0x1 ;  /* 0x0000000100087882 */ /* 0x004fe20000000000 */
        /* <DEDUP_REMOVED lines=13> */
[----:B------:R4:W1:Y:S01]  /*0f00*/  SYNCS.EXCH.64 URZ, [UR9+0x278], UR14 ;  /* 0x0002780e09ff75b2 */ /* 0x0008620008000100 */
[----:B------:R4:W1:Y:S01]  /*0f10*/  SYNCS.EXCH.64 URZ, [UR9+0x260], UR12 ;  /* 0x0002600c09ff75b2 */ /* 0x0008620008000100 */
[----:B------:R4:W1:Y:S01]  /*0f20*/  SYNCS.EXCH.64 URZ, [UR9+0x280], UR14 ;  /* 0x0002800e09ff75b2 */ /* 0x0008620008000100 */
[----:B------:R4:W1:Y:S01]  /*0f30*/  SYNCS.EXCH.64 URZ, [UR9+0x268], UR12 ;  /* 0x0002680c09ff75b2 */ /* 0x0008620008000100 */
[----:B------:R4:W1:Y:S02]  /*0f40*/  SYNCS.EXCH.64 URZ, [UR9+0x288], UR14 ;  /* 0x0002880e09ff75b2 */ /* 0x0008640008000100 */
[----:B----4-:R-:W-:Y:S01]  /*0f50*/  NOP ;  /* 0x0000000000007918 */ /* 0x010fe20000000000 */
.L_x_14:
[----:B------:R-:W4:Y:S01]  /*0f60*/  SHFL.IDX PT, R0, R173, RZ, 0x1f ;  /* 0x00001fffad007589 */ /* 0x000f2200000e0000 */
[----:B------:R-:W-:Y:S01]  /*0f70*/  ISETP.NE.OR P1, PT, RZ, UR10, !P1 ;  /* 0x0000000aff007c0c */ /* 0x000fe2000cf25670 */
[----:B------:R-:W-:Y:S01]  /*0f80*/  NOP ;  /* 0x0000000000007918 */ /* 0x000fe20000000000 */
[----:B----4-:R-:W-:-:S13]  /*0f90*/  ISETP.NE.AND P0, PT, R0, 0x3, PT ;  /* 0x000000030000780c */ /* 0x010fda0003f05270 */
[----:B------:R-:W-:Y:S05]  /*0fa0*/  @P0 BRA `(.L_x_15) ;  /* 0x0000000000340947 */ /* 0x000fea0003800000 */
[----:B--2---:R-:W-:Y:S01]  /*0fb0*/  UMOV UR8, 0x400 ;  /* 0x0000040000087882 */ /* 0x004fe20000000000 */
[----:B------:R-:W-:Y:S01]  /*0fc0*/  UMOV UR6, 0x20 ;  /* 0x0000002000067882 */ /* 0x000fe20000000000 */
[----:B------:R-:W-:Y:S02]  /*0fd0*/  ULEA UR8, UR37, UR8, 0x18 ;  /* 0x0000000825087291 */ /* 0x000fe4000f8ec0ff */
[----:B---3--:R-:W-:-:S04]  /*0fe0*/  UIADD3 UR12, UPT, UPT, -UR6, 0x100000, URZ ;  /* 0x00100000060c7890 */ /* 0x008fc8000fffe1ff */
[----:B------:R-:W-:Y:S02]  /*0ff0*/  USHF.L.U32 UR13, UR12, 0xb, URZ ;  /* 0x0000000b0c0d7899 */ /* 0x000fe400080006ff */
[----:B------:R-:W-:Y:S01]  /*1000*/  USHF.L.U32 UR12, UR12, 0x1, URZ ;  /* 0x000000010c0c7899 */ /* 0x000fe200080006ff */
[----:B------:R-:W-:Y:S01]  /*1010*/  ELECT P0, URZ, PT ;  /* 0x0000000000ff782f */ /* 0x000fe20003800000 */
[----:B------:R-:W2:Y:S10]  /*1020*/  FENCE.VIEW.ASYNC.S ;  /* 0x00000000000073c6 */ /* 0x000eb40000000000 */
[----:B--2---:R4:W2:Y:S01]  /*1030*/  SYNCS.EXCH.64 URZ, [UR8+0x290], UR12 ;  /* 0x0002900c08ff75b2 */ /* 0x0048a20008000100 */
[----:B------:R4:W3:Y:S01]  /*1040*/  SYNCS.EXCH.64 URZ, [UR8+0x2a0], UR12 ;  /* 0x0002a00c08ff75b2 */ /* 0x0008e20008000100 */
[----:B------:R4:W1:Y:S01]  /*1050*/  SYNCS.EXCH.64 URZ, [UR8+0x298], UR12 ;  /* 0x0002980c08ff75b2 */ /* 0x0008620008000100 */
[----:B------:R4:W1:Y:S02]  /*1060*/  SYNCS.EXCH.64 URZ, [UR8+0x2a8], UR12 ;  /* 0x0002a80c08ff75b2 */ /* 0x0008640008000100 */
[----:B----4-:R-:W-:Y:S01]  /*1070*/  NOP ;  /* 0x0000000000007918 */ /* 0x010fe20000000000 */
.L_x_15:
[----:B------:R-:W-:Y:S01]  /*1080*/  VOTEU.ALL UP1, P1 ;  /* 0x0000000000ff7886 */ /* 0x000fe20000820000 */
[----:B--2---:R-:W2:Y:S01]  /*1090*/  LDCU UR8, c[0x0][0x36c] ;  /* 0x00006d80ff0877ac */ /* 0x004ea20008000800 */
[----:B------:R-:W-:Y:S01]  /*10a0*/  NOP ;  /* 0x0000000000007918 */ /* 0x000fe20000000000 */
[----:B------:R-:W-:Y:S01]  /*10b0*/  LOP3.LUT R10, R189, 0x1f, RZ, 0xc0, !PT ;  /* 0x0000001fbd0a7812 */ /* 0x000fe200078ec0ff */
[----:B---3--:R-:W-:Y:S01]  /*10c0*/  UMOV UR12, 0x20 ;  /* 0x00000020000c7882 */ /* 0x008fe20000000000 */
[----:B------:R-:W-:Y:S01]  /*10d0*/  @!UP1 UMOV UR6, 0x400 ;  /* 0x0000040000069882 */ /* 0x000fe20000000000 */
[----:B------:R-:W-:-:S04]  /*10e0*/  @!UP1 UIADD3 UR12, UPT, UPT, -UR12, 0x100000, URZ ;  /* 0x001000000c0c9890 */ /* 0x000fc8000fffe1ff */
[----:B------:R-:W-:Y:S02]  /*10f0*/  @!UP1 USHF.L.U32 UR13, UR12, 0xb, URZ ;  /* 0x0000000b0c0d9899 */ /* 0x000fe400080006ff */
[----:B------:R-:W-:Y:S02]  /*1100*/  @!UP1 USHF.L.U32 UR12, UR12, 0x1, URZ ;  /* 0x000000010c0c9899 */ /* 0x000fe400080006ff */
[----:B------:R-:W-:Y:S01]  /*1110*/  @!UP1 ULEA UR6, UR37, UR6, 0x18 ;  /* 0x0000000625069291 */ /* 0x000fe2000f8ec0ff */
[----:B------:R-:W-:Y:S01]  /*1120*/  VOTEU.ALL UP1, P1 ;  /* 0x0000000000ff7886 */ /* 0x000fe20000820000 */
[----:B------:R-:W-:Y:S01]  /*1130*/  UISETP.NE.AND UP4, UPT, UR10, URZ, UPT ;  /* 0x000000ff0a00728c */ /* 0x000fe2000bf85270 */
[----:B------:R-:W3:Y:S09]  /*1140*/  FENCE.VIEW.ASYNC.S ;  /* 0x00000000000073c6 */ /* 0x000ef20000000000 */
[----:B---3--:R3:W4:Y:S01]  /*1150*/  @!UP1 SYNCS.EXCH.64 URZ, [UR6+0x2b0], UR12 ;  /* 0x0002b00c06ff95b2 */ /* 0x0087220008000100 */
[----:B--2---:R-:W-:-:S09]  /*1160*/  UISETP.EQ.U32.AND UP1, UPT, UR8, 0x1, UPT ;  /* 0x000000010800788c */ /* 0x004fd2000bf22070 */
[----:B------:R-:W-:Y:S05]  /*1170*/  BRA.U !UP1, `(.L_x_16) ;  /* 0x0000000109087547 */ /* 0x000fea000b800000 */
[----:B-1--4-:R-:W-:Y:S01]  /*1180*/  UCGABAR_ARV ;  /* 0x00000000000079c7 */ /* 0x012fe20008000000 */
[----:B------:R-:W-:Y:S05]  /*1190*/  BRA `(.L_x_17) ;  /* 0x0000000000047947 */ /* 0x000fea0003800000 */
.L_x_16:
[----:B-1--4-:R-:W-:Y:S01]  /*11a0*/  NOP ;  /* 0x0000000000007918 */ /* 0x012fe20000000000 */
.L_x_17:
[----:B------:R-:W1:Y:S01]  /*11b0*/  S2R R20, SR_CTAID.Y ;  /* 0x0000000000147919 */ /* 0x000e620000002600 */
[----:B------:R-:W-:-:S05]  /*11c0*/  CS2R.32 R170, SR_CgaSize ;  /* 0x0000000000aa7805 */ /* 0x000fca0000008a00 */
[----:B------:R-:W-:-:S05]  /*11d0*/  IMAD R170, R170, -0xa0, RZ ;  /* 0xffffff60aaaa7824 */ /* 0x000fca00078e02ff */
[----:B---3--:R-:W-:-:S14]  /*11e0*/  R2UR UR6, R170 ;  /* 0x00000000aa0672ca */ /* 0x008fdc00000e0000 */
[----:B------:R-:W2:Y:S01]  /*11f0*/  LDCU UR6, c[0x0][UR6+0x2b4] ;  /* 0x00005680060677ac */ /* 0x000ea20008000800 */
[----:B------:R-:W-:-:S05]  /*1200*/  CS2R.32 R0, SR_CgaSize ;  /* 0x0000000000007805 */ /* 0x000fca0000008a00 */
[----:B------:R-:W-:-:S06]  /*1210*/  IMAD R0, R0, -0xa0, RZ ;  /* 0xffffff6000007824 */ /* 0x000fcc00078e02ff */
[----:B------:R-:W3:Y:S01]  /*1220*/  LDC R0, c[0x0][R0+0x2a4] ;  /* 0x0000a90000007b82 */ /* 0x000ee20000000800 */
[----:B------:R-:W-:Y:S01]  /*1230*/  PRMT R8, RZ, 0x7610, R8 ;  /* 0x00007610ff087816 */ /* 0x000fe20000000008 */
[----:B------:R-:W4:Y:S01]  /*1240*/  S2R R11, SR_CTAID.X ;  /* 0x00000000000b7919 */ /* 0x000f220000002500 */
[----:B------:R-:W-:-:S05]  /*1250*/  CS2R.32 R170, SR_CgaSize ;  /* 0x0000000000aa7805 */ /* 0x000fca0000008a00 */
[----:B------:R-:W-:-:S05]  /*1260*/  IMAD R170, R170, -0xa0, RZ ;  /* 0xffffff60aaaa7824 */ /* 0x000fca00078e02ff */
[----:B------:R-:W-:-:S14]  /*1270*/  R2UR UR8, R170 ;  /* 0x00000000aa0872ca */ /* 0x000fdc00000e0000 */
[----:B------:R-:W3:Y:S01]  /*1280*/  LDCU UR8, c[0x0][UR8+0x2b0] ;  /* 0x00005600080877ac */ /* 0x000ee20008000800 */
[----:B------:R-:W-:Y:S01]  /*1290*/  UISETP.NE.AND UP2, UPT, UR10, 0x2, UPT ;  /* 0x000000020a00788c */ /* 0x000fe2000bf45270 */
[----:B------:R-:W2:Y:S01]  /*12a0*/  LDC R9, c[0x0][0xb24] ;  /* 0x0002c900ff097b82 */ /* 0x000ea20000000800 */
[----:B------:R-:W-:-:S05]  /*12b0*/  CS2R.32 R2, SR_CgaSize ;  /* 0x0000000000027805 */ /* 0x000fca0000008a00 */
[----:B------:R-:W-:-:S06]  /*12c0*/  IMAD R2, R2, -0xa0, RZ ;  /* 0xffffff6002027824 */ /* 0x000fcc00078e02ff */
[----:B------:R-:W3:Y:S08]  /*12d0*/  LDC R2, c[0x0][R2+0x2a0] ;  /* 0x0000a80002027b82 */ /* 0x000ef00000000800 */
[----:B------:R-:W3:Y:S01]  /*12e0*/  LDC R72, c[0x0][0xb24] ;  /* 0x0002c900ff487b82 */ /* 0x000ee20000000800 */
[----:B-1----:R-:W-:-:S07]  /*12f0*/  I2FP.F32.U32 R3, R20 ;  /* 0x0000001400037245 */ /* 0x002fce0000201000 */
[----:B------:R-:W1:Y:S01]  /*1300*/  S2UR UR36, SR_CTAID.Z ;  /* 0x00000000002479c3 */ /* 0x000e620000002700 */
[----:B--2---:R-:W-:Y:S01]  /*1310*/  ISETP.GE.AND P0, PT, R9, 0x1, PT ;  /* 0x000000010900780c */ /* 0x004fe20003f06270 */
[----:B----4-:R-:W-:Y:S01]  /*1320*/  IMAD.MOV.U32 R21, RZ, RZ, R11 ;  /* 0x000000ffff157224 */ /* 0x010fe200078e000b */
[----:B------:R-:W-:Y:S01]  /*1330*/  I2FP.F32.U32 R4, R11 ;  /* 0x0000000b00047245 */ /* 0x000fe20000201000 */
[----:B------:R-:W-:Y:S01]  /*1340*/  FMUL R3, R3, UR6 ;  /* 0x0000000603037c20 */ /* 0x000fe20008400000 */
[----:B------:R-:W2:Y:S03]  /*1350*/  LDCU UR6, c[0x0][0xb30] ;  /* 0x00016600ff0677ac */ /* 0x000ea60008000800 */
[----:B---3--:R-:W-:Y:S01]  /*1360*/  FMUL R4, R4, UR8 ;  /* 0x0000000804047c20 */ /* 0x008fe20008400000 */
[----:B------:R-:W3:Y:S08]  /*1370*/  F2I.U32.TRUNC.NTZ R147, R3 ;  /* 0x0000000300937305 */ /* 0x000ef0000020f000 */
[----:B------:R-:W4:Y:S01]  /*1380*/  F2I.U32.TRUNC.NTZ R170, R4 ;  /* 0x0000000400aa7305 */ /* 0x000f22000020f000 */
[----:B--2---:R-:W-:Y:S01]  /*1390*/  UISETP.NE.AND UP3, UPT, UR6, 0x1, UPT ;  /* 0x000000010600788c */ /* 0x004fe2000bf65270 */
[----:B---3--:R-:W-:-:S05]  /*13a0*/  IADD3 R147, PT, PT, -R147, RZ, RZ ;  /* 0x000000ff93937210 */ /* 0x008fca0007ffe1ff */
[----:B------:R-:W-:Y:S01]  /*13b0*/  IMAD R147, R0, R147, R20 ;  /* 0x0000009300937224 */ /* 0x000fe200078e0214 */
[----:B------:R-:W-:Y:S01]  /*13c0*/  PRMT R0, RZ, 0x7610, R0 ;  /* 0x00007610ff007816 */ /* 0x000fe20000000000 */
[----:B----4-:R-:W-:-:S04]  /*13d0*/  IMAD.MOV R170, RZ, RZ, -R170 ;  /* 0x000000ffffaa7224 */ /* 0x010fc800078e0aaa */
[----:B------:R-:W-:Y:S01]  /*13e0*/  IMAD R170, R2, R170, R11 ;  /* 0x000000aa02aa7224 */ /* 0x000fe200078e020b */
[----:B-1----:R-:W-:Y:S06]  /*13f0*/  BRA.U UP4, `(.L_x_18) ;  /* 0x0000000104247547 */ /* 0x002fec000b800000 */
[----:B------:R-:W-:Y:S01]  /*1400*/  ISETP.NE.AND P1, PT, R147, RZ, PT ;  /* 0x000000ff9300720c */ /* 0x000fe20003f25270 */
[----:B------:R-:W-:Y:S01]  /*1410*/  IMAD.MOV.U32 R0, RZ, RZ, 0x3 ;  /* 0x00000003ff007424 */ /* 0x000fe200078e00ff */
[C---:B------:R-:W-:Y:S02]  /*1420*/  LOP3.LUT R3, R170.reuse, 0xfffffffe, RZ, 0xc0, !PT ;  /* 0xfffffffeaa037812 */ /* 0x040fe400078ec0ff */
[----:B------:R-:W-:Y:S02]  /*1430*/  ISETP.LT.U32.OR P1, PT, R170, 0x2, !P1 ;  /* 0x00000002aa00780c */ /* 0x000fe40004f21470 */
[----:B------:R-:W-:Y:S02]  /*1440*/  SHF.L.U32 R0, R0, R3, RZ ;  /* 0x0000000300007219 */ /* 0x000fe400000006ff */
[----:B------:R-:W-:Y:S02]  /*1450*/  SEL R5, RZ, 0x1, !P1 ;  /* 0x00000001ff057807 */ /* 0x000fe40004800000 */
[----:B------:R-:W-:-:S05]  /*1460*/  SEL R2, RZ, 0x2, !P1 ;  /* 0x00000002ff027807 */ /* 0x000fca0004800000 */
[----:B------:R-:W-:-:S05]  /*1470*/  IMAD.IADD R2, R5, 0x1, R2 ;  /* 0x0000000105027824 */ /* 0x000fca00078e0202 */
[----:B------:R-:W-:Y:S02]  /*1480*/  PRMT R8, R2, 0x7610, R8 ;  /* 0x0000761002087816 */ /* 0x000fe40000000008 */
.L_x_18:
[----:B------:R-:W-:Y:S05]  /*1490*/  @!P0 BRA `(.L_x_19) ;  /* 0x0000000000b88947 */ /* 0x000fea0003800000 */
[----:B------:R-:W1:Y:S01]  /*14a0*/  LDC.64 R4, c[0x0][0xb18] ;  /* 0x0002c600ff047b82 */ /* 0x000e620000000a00 */
[----:B------:R-:W-:-:S07]  /*14b0*/  ISETP.NE.AND P0, PT, R9, 0x1, PT ;  /* 0x000000010900780c */ /* 0x000fce0003f05270 */
[----:B------:R-:W2:Y:S08]  /*14c0*/  LDC R14, c[0x0][0xb0c] ;  /* 0x0002c300ff0e7b82 */ /* 0x000eb00000000800 */
[----:B------:R-:W3:Y:S08]  /*14d0*/  LDC R13, c[0x0][0x370] ;  /* 0x0000dc00ff0d7b82 */ /* 0x000ef00000000800 */
[----:B------:R-:W4:Y:S01]  /*14e0*/  LDC R16, c[0x0][0x374] ;  /* 0x0000dd00ff107b82 */ /* 0x000f220000000800 */
[----:B-1----:R-:W-:-:S07]  /*14f0*/  ISETP.NE.AND P1, PT, R4, 0x1, PT ;  /* 0x000000010400780c */ /* 0x002fce0003f25270 */
[----:B------:R-:W3:Y:S01]  /*1500*/  LDC.64 R6, c[0x0][0xb10] ;  /* 0x0002c400ff067b82 */ /* 0x000ee20000000a00 */
[----:B--2---:R-:W-:-:S07]  /*1510*/  ISETP.NE.AND P2, PT, R14, 0x1, PT ;  /* 0x000000010e00780c */ /* 0x004fce0003f45270 */
[----:B------:R-:W1:Y:S08]  /*1520*/  LDC R12, c[0x0][0xb20] ;  /* 0x0002c800ff0c7b82 */ /* 0x000e700000000800 */
[----:B------:R-:W2:Y:S01]  /*1530*/  LDC.64 R2, c[0x0][0xb28] ;  /* 0x0002ca00ff027b82 */ /* 0x000ea20000000a00 */
[----:B----4-:R-:W-:-:S04]  /*1540*/  IMAD.HI.U32 R15, R16, R5, RZ ;  /* 0x00000005100f7227 */ /* 0x010fc800078e00ff */
[----:B------:R-:W-:-:S04]  /*1550*/  IMAD.HI.U32 R5, R20, R5, RZ ;  /* 0x0000000514057227 */ /* 0x000fc800078e00ff */
[----:B---3--:R-:W-:-:S04]  /*1560*/  IMAD.HI.U32 R18, R13, R6, RZ ;  /* 0x000000060d127227 */ /* 0x008fc800078e00ff */
[C---:B------:R-:W-:Y:S01]  /*1570*/  IMAD.HI.U32 R22, R11.reuse, R6, RZ ;  /* 0x000000060b167227 */ /* 0x040fe200078e00ff */
[-C--:B------:R-:W-:Y:S02]  /*1580*/  @P2 SHF.R.U32.HI R13, RZ, R7.reuse, R18 ;  /* 0x00000007ff0d2219 */ /* 0x080fe40000011612 */
[-C--:B-1----:R-:W-:Y:S02]  /*1590*/  @P1 SHF.R.U32.HI R16, RZ, R12.reuse, R15 ;  /* 0x0000000cff101219 */ /* 0x082fe4000001160f */
[----:B------:R-:W-:Y:S02]  /*15a0*/  SHF.R.U32.HI R5, RZ, R12, R5 ;  /* 0x0000000cff057219 */ /* 0x000fe40000011605 */
[----:B------:R-:W-:Y:S02]  /*15b0*/  SHF.R.U32.HI R22, RZ, R7, R22 ;  /* 0x00000007ff167219 */ /* 0x000fe40000011616 */
[----:B------:R-:W-:Y:S01]  /*15c0*/  SEL R5, R20, R5, !P1 ;  /* 0x0000000514057207 */ /* 0x000fe20004800000 */
[----:B--2---:R-:W-:Y:S01]  /*15d0*/  IMAD.HI.U32 R18, R16, R2, RZ ;  /* 0x0000000210127227 */ /* 0x004fe200078e00ff */
[----:B------:R-:W-:-:S02]  /*15e0*/  SEL R21, R11, R22, !P2 ;  /* 0x000000160b157207 */ /* 0x000fc40005000000 */
[----:B------:R-:W-:Y:S01]  /*15f0*/  IADD3 R7, PT, PT, -R5, RZ, RZ ;  /* 0x000000ff05077210 */ /* 0x000fe20007ffe1ff */
[----:B------:R-:W-:Y:S01]  /*1600*/  IMAD.HI.U32 R6, R13, R2, RZ ;  /* 0x000000020d067227 */ /* 0x000fe200078e00ff */
[----:B------:R-:W-:-:S03]  /*1610*/  @P0 SHF.R.U32.HI R16, RZ, R3, R18 ;  /* 0x00000003ff100219 */ /* 0x000fc60000011612 */
[----:B------:R-:W-:Y:S01]  /*1620*/  IMAD R7, R4, R7, R20 ;  /* 0x0000000704077224 */ /* 0x000fe200078e0214 */
[----:B------:R-:W-:Y:S01]  /*1630*/  @P0 SHF.R.U32.HI R13, RZ, R3, R6 ;  /* 0x00000003ff0d0219 */ /* 0x000fe20000011606 */
[----:B------:R-:W-:-:S04]  /*1640*/  IMAD R16, R16, R9, RZ ;  /* 0x0000000910107224 */ /* 0x000fc800078e02ff */
[----:B------:R-:W-:Y:S01]  /*1650*/  IMAD R6, R13, R9, RZ ;  /* 0x000000090d067224 */ /* 0x000fe200078e02ff */
[----:B------:R-:W-:-:S04]  /*1660*/  ISETP.GE.AND P1, PT, R5, R16, PT ;  /* 0x000000100500720c */ /* 0x000fc80003f26270 */
[----:B------:R-:W-:Y:S01]  /*1670*/  ISETP.GE.OR P1, PT, R21, R6, P1 ;  /* 0x000000061500720c */ /* 0x000fe20000f26670 */
[----:B------:R-:W-:-:S05]  /*1680*/  IMAD.HI.U32 R6, R5, R2, RZ ;  /* 0x0000000205067227 */ /* 0x000fca00078e00ff */
[----:B------:R-:W-:-:S04]  /*1690*/  SHF.R.U32.HI R6, RZ, R3, R6 ;  /* 0x00000003ff067219 */ /* 0x000fc80000011606 */
[----:B------:R-:W-:-:S03]  /*16a0*/  SEL R6, R5, R6, !P0 ;  /* 0x0000000605067207 */ /* 0x000fc60004000000 */
[----:B------:R-:W-:Y:S01]  /*16b0*/  @!P1 IMAD.HI.U32 R12, R21, R2, RZ ;  /* 0x00000002150c9227 */ /* 0x000fe200078e00ff */
[----:B------:R-:W-:-:S04]  /*16c0*/  IADD3 R2, PT, PT, -R6, RZ, RZ ;  /* 0x000000ff06027210 */ /* 0x000fc80007ffe1ff */
[----:B------:R-:W-:Y:S01]  /*16d0*/  @!P1 SHF.R.U32.HI R12, RZ, R3, R12 ;  /* 0x00000003ff0c9219 */ /* 0x000fe2000001160c */
[----:B------:R-:W-:-:S03]  /*16e0*/  IMAD R2, R9, R2, R5 ;  /* 0x0000000209027224 */ /* 0x000fc600078e0205 */
[----:B------:R-:W-:-:S05]  /*16f0*/  @!P1 SEL R3, R21, R12, !P0 ;  /* 0x0000000c15039207 */ /* 0x000fca0004000000 */
[--C-:B------:R-:W-:Y:S02]  /*1700*/  @!P1 IMAD.IADD R6, R6, 0x1, -R3.reuse ;  /* 0x0000000106069824 */ /* 0x100fe400078e0a03 */
[----:B------:R-:W-:Y:S01]  /*1710*/  @!P1 IMAD R3, R2, R13, R3 ;  /* 0x0000000d02039224 */ /* 0x000fe200078e0203 */
[----:B------:R-:W-:Y:S01]  /*1720*/  IADD3 R2, PT, PT, -R21, RZ, RZ ;  /* 0x000000ff15027210 */ /* 0x000fe20007ffe1ff */
[----:B------:R-:W-:Y:S02]  /*1730*/  @!P1 IMAD R5, R6, R9, R21 ;  /* 0x0000000906059224 */ /* 0x000fe400078e0215 */
[----:B------:R-:W-:Y:S02]  /*1740*/  @!P1 IMAD.MOV.U32 R21, RZ, RZ, R3 ;  /* 0x000000ffff159224 */ /* 0x000fe400078e0003 */
[----:B------:R-:W-:Y:S02]  /*1750*/  IMAD R2, R14, R2, R11 ;  /* 0x000000020e027224 */ /* 0x000fe400078e020b */
[----:B------:R-:W-:-:S02]  /*1760*/  IMAD R20, R5, R4, R7 ;  /* 0x0000000405147224 */ /* 0x000fc400078e0207 */
[----:B------:R-:W-:Y:S02]  /*1770*/  IMAD R21, R21, R14, R2 ;  /* 0x0000000e15157224 */ /* 0x000fe400078e0202 */
.L_x_19:
[----:B------:R-:W-:Y:S05]  /*1780*/  BRA.U UP3, `(.L_x_20) ;  /* 0x0000000103407547 */ /* 0x000fea000b800000 */
[----:B------:R-:W1:Y:S08]  /*1790*/  LDC.64 R4, c[0x0][0xb10] ;  /* 0x0002c400ff047b82 */ /* 0x000e700000000a00 */
[----:B------:R-:W2:Y:S08]  /*17a0*/  LDC.64 R2, c[0x0][0xb18] ;  /* 0x0002c600ff027b82 */ /* 0x000eb00000000a00 */
[----:B------:R-:W3:Y:S08]  /*17b0*/  LDC R6, c[0x0][0xb20] ;  /* 0x0002c800ff067b82 */ /* 0x000ef00000000800 */
[----:B------:R-:W4:Y:S01]  /*17c0*/  LDC R12, c[0x0][0xb0c] ;  /* 0x0002c300ff0c7b82 */ /* 0x000f220000000800 */
[----:B-1----:R-:W-:-:S05]  /*17d0*/  IMAD.HI.U32 R4, R21, R4, RZ ;  /* 0x0000000415047227 */ /* 0x002fca00078e00ff */
[----:B------:R-:W-:Y:S01]  /*17e0*/  SHF.R.U32.HI R4, RZ, R5, R4 ;  /* 0x00000005ff047219 */ /* 0x000fe20000011604 */
[----:B--2---:R-:W-:Y:S01]  /*17f0*/  IMAD.HI.U32 R3, R20, R3, RZ ;  /* 0x0000000314037227 */ /* 0x004fe200078e00ff */
[----:B------:R-:W-:-:S04]  /*1800*/  ISETP.NE.AND P0, PT, R2, 0x1, PT ;  /* 0x000000010200780c */ /* 0x000fc80003f05270 */
[----:B---3--:R-:W-:-:S04]  /*1810*/  SHF.R.U32.HI R3, RZ, R6, R3 ;  /* 0x00000006ff037219 */ /* 0x008fc80000011603 */
[----:B------:R-:W-:Y:S02]  /*1820*/  SEL R3, R20, R3, !P0 ;  /* 0x0000000314037207 */ /* 0x000fe40004000000 */
[----:B----4-:R-:W-:-:S04]  /*1830*/  ISETP.NE.AND P1, PT, R12, 0x1, PT ;  /* 0x000000010c00780c */ /* 0x010fc80003f25270 */
[----:B------:R-:W-:-:S05]  /*1840*/  SEL R6, R21, R4, !P1 ;  /* 0x0000000415067207 */ /* 0x000fca0004800000 */
[----:B------:R-:W-:Y:S02]  /*1850*/  IMAD.IADD R4, R3, 0x1, -R6 ;  /* 0x0000000103047824 */ /* 0x000fe400078e0a06 */
[----:B------:R-:W-:Y:S02]  /*1860*/  IMAD.IADD R3, R6, 0x1, -R3 ;  /* 0x0000000106037824 */ /* 0x000fe400078e0a03 */
[----:B------:R-:W-:Y:S02]  /*1870*/  IMAD R21, R4, R12, R21 ;  /* 0x0000000c04157224 */ /* 0x000fe400078e0215 */
[----:B------:R-:W-:Y:S02]  /*1880*/  IMAD R20, R3, R2, R20 ;  /* 0x0000000203147224 */ /* 0x000fe400078e0214 */
.L_x_20:
[----:B------:R-:W-:Y:S05]  /*1890*/  BRA.U !UP1, `(.L_x_21) ;  /* 0x00000001090c7547 */ /* 0x000fea000b800000 */
[----:B------:R-:W-:Y:S01]  /*18a0*/  UCGABAR_WAIT ;  /* 0x0000000000007dc7 */ /* 0x000fe20008000000 */
[----:B------:R-:W-:Y:S01]  /*18b0*/  CCTL.IVALL ;  /* 0x00000000ff00798f */ /* 0x000fe20002000000 */
[----:B------:R-:W-:Y:S05]  /*18c0*/  BRA `(.L_x_22) ;  /* 0x0000000000047947 */ /* 0x000fea0003800000 */
.L_x_21:
[----:B------:R-:W-:Y:S06]  /*18d0*/  BAR.SYNC.DEFER_BLOCKING 0x0 ;  /* 0x0000000000007b1d */ /* 0x000fec0000010000 */
.L_x_22:
[----:B------:R-:W-:Y:S05]  /*18e0*/  BRA.U UP2, `(.L_x_23) ;  /* 0x0000002102a47547 */ /* 0x000fea000b800000 */
[----:B------:R-:W1:Y:S01]  /*18f0*/  LDCU UR15, c[0x0][0x38c] ;  /* 0x00007180ff0f77ac */ /* 0x000e620008000800 */
[----:B------:R-:W2:Y:S01]  /*1900*/  LDC R9, c[0x0][0x370] ;  /* 0x0000dc00ff097b82 */ /* 0x000ea20000000800 */
[C---:B------:R-:W-:Y:S01]  /*1910*/  IMAD.SHL.U32 R17, R11.reuse, 0x40, RZ ;  /* 0x000000400b117824 */ /* 0x040fe200078e00ff */
[----:B------:R-:W-:Y:S01]  /*1920*/  PLOP3.LUT P1, PT, PT, PT, UP5, 0x80, 0x8 ;  /* 0x000000000008781c */ /* 0x000fe20003f2f058 */
[----:B------:R-:W-:Y:S01]  /*1930*/  UISETP.NE.AND UP1, UPT, UR10, URZ, UPT ;  /* 0x000000ff0a00728c */ /* 0x000fe2000bf25270 */
[----:B------:R-:W-:Y:S01]  /*1940*/  ISETP.NE.AND P4, PT, R10, RZ, P5 ;  /* 0x000000ff0a00720c */ /* 0x000fe20002f85270 */
[----:B------:R-:W-:Y:S01]  /*1950*/  IMAD.SHL.U32 R16, R11, 0x80, RZ ;  /* 0x000000800b107824 */ /* 0x000fe200078e00ff */
[----:B------:R-:W-:Y:S01]  /*1960*/  PLOP3.LUT P1, PT, P1, PT, PT, 0x8, 0x80 ;  /* 0x000000000080781c */ /* 0x000fe20000f2e170 */
[----:B------:R-:W-:Y:S01]  /*1970*/  IMAD.MOV.U32 R15, RZ, RZ, 0x1 ;  /* 0x00000001ff0f7424 */ /* 0x000fe200078e00ff */
[----:B------:R-:W3:Y:S01]  /*1980*/  LDC R0, c[0x0][0x374] ;  /* 0x0000dd00ff007b82 */ /* 0x000ee20000000800 */
[----:B------:R-:W-:Y:S01]  /*1990*/  IMAD.MOV.U32 R14, RZ, RZ, RZ ;  /* 0x000000ffff0e7224 */ /* 0x000fe200078e00ff */
[----:B------:R-:W-:Y:S01]  /*19a0*/  CS2R R12, SRZ ;  /* 0x00000000000c7805 */ /* 0x000fe2000001ff00 */
[----:B------:R-:W-:Y:S01]  /*19b0*/  IMAD.MOV.U32 R10, RZ, RZ, 0x1 ;  /* 0x00000001ff0a7424 */ /* 0x000fe200078e00ff */
[----:B------:R-:W-:Y:S01]  /*19c0*/  LOP3.LUT R17, R17, 0x40, RZ, 0xc0, !PT ;  /* 0x0000004011117812 */ /* 0x000fe200078ec0ff */
[----:B------:R-:W4:Y:S01]  /*19d0*/  LDCU.64 UR24, c[0x0][0x348] ;  /* 0x00006900ff1877ac */ /* 0x000f220008000a00 */
[----:B-1----:R-:W-:-:S02]  /*19e0*/  UIADD3 UR4, UPT, UPT, UR15, 0x1f, URZ ;  /* 0x0000001f0f047890 */ /* 0x002fc4000fffe0ff */
[----:B------:R-:W-:Y:S02]  /*19f0*/  USEL UR7, UR7, 0x2, UP1 ;  /* 0x0000000207077887 */ /* 0x000fe40008800000 */
[----:B------:R-:W-:Y:S01]  /*1a00*/  USHF.R.S32.HI UR22, URZ, 0x1f, UR4 ;  /* 0x0000001fff167899 */ /* 0x000fe20008011404 */
[----:B------:R-:W-:-:S03]  /*1a10*/  UMOV UR13, URZ ;  /* 0x000000ff000d7c82 */ /* 0x000fc60008000000 */
[----:B------:R-:W-:Y:S02]  /*1a20*/  ULEA.HI UR22, UR22, UR4, URZ, 0x5 ;  /* 0x0000000416167291 */ /* 0x000fe4000f8f28ff */
[----:B------:R-:W-:Y:S02]  /*1a30*/  UIADD3 UR4, UPT, UPT, UR15, -0x1, URZ ;  /* 0xffffffff0f047890 */ /* 0x000fe4000fffe0ff */
[----:B------:R-:W-:Y:S02]  /*1a40*/  USHF.R.S32.HI UR22, URZ, 0x5, UR22 ;  /* 0x00000005ff167899 */ /* 0x000fe40008011416 */
[----:B------:R-:W-:Y:S02]  /*1a50*/  UISETP.GE.U32.AND UP2, UPT, UR4, -0x3f, UPT ;  /* 0xffffffc10400788c */ /* 0x000fe4000bf46070 */
[----:B------:R-:W-:Y:S02]  /*1a60*/  UISETP.LT.U32.AND UP0, UPT, UR22, 0x20, UPT ;  /* 0x000000201600788c */ /* 0x000fe4000bf01070 */
[----:B------:R-:W-:-:S02]  /*1a70*/  UIADD3 UR15, UPT, UPT, UR15, 0x3e, URZ ;  /* 0x0000003e0f0f7890 */ /* 0x000fc4000fffe0ff */
[----:B------:R-:W-:-:S04]  /*1a80*/  USEL UR21, UR22, 0x20, UP0 ;  /* 0x0000002016157887 */ /* 0x000fc80008000000 */
[----:B------:R-:W-:Y:S02]  /*1a90*/  UIADD3 UR6, UPT, UPT, UR21, -0x1, URZ ;  /* 0xffffffff15067890 */ /* 0x000fe4000fffe0ff */
[----:B------:R-:W-:Y:S02]  /*1aa0*/  @UP2 UIADD3 UR6, UPT, UPT, UR21, URZ, URZ ;  /* 0x000000ff15062290 */ /* 0x000fe4000fffe0ff */
[----:B------:R-:W-:Y:S02]  /*1ab0*/  UIADD3 UR14, UPT, UPT, UR22, -UR21, URZ ;  /* 0x80000015160e7290 */ /* 0x000fe4000fffe0ff */
[----:B------:R-:W-:Y:S02]  /*1ac0*/  UIADD3 UR5, UPT, UPT, UR6, 0x1, URZ ;  /* 0x0000000106057890 */ /* 0x000fe4000fffe0ff */
[----:B--2-4-:R-:W-:-:S12]  /*1ad0*/  UIADD3 UR6, UPT, UPT, -UR6, URZ, URZ ;  /* 0x000000ff06067290 */ /* 0x014fd8000fffe1ff */
.L_x_43:
[----:B------:R-:W-:Y:S01]  /*1ae0*/  UISETP.NE.AND UP0, UPT, UR37, URZ, UPT ;  /* 0x000000ff2500728c */ /* 0x000fe2000bf05270 */
[----:B------:R-:W1:Y:S08]  /*1af0*/  S2UR UR37, SR_CgaCtaId ;  /* 0x00000000002579c3 */ /* 0x000e700000008800 */
[----:B------:R-:W-:Y:S05]  /*1b00*/  BRA.U UP0, `(.L_x_24) ;  /* 0x0000000100347547 */ /* 0x000fea000b800000 */
[----:B------:R-:W2:Y:S01]  /*1b10*/  S2R R2, SR_CgaCtaId ;  /* 0x0000000000027919 */ /* 0x000ea20000008800 */
[----:B------:R-:W-:-:S04]  /*1b20*/  MOV R3, 0x400 ;  /* 0x0000040000037802 */ /* 0x000fc80000000f00 */
[----:B--2---:R-:W-:Y:S02]  /*1b30*/  LEA R3, R2, R3, 0x18 ;  /* 0x0000000302037211 */ /* 0x004fe400078ec0ff */
[----:B------:R-:W-:-:S03]  /*1b40*/  SHF.L.U32 R2, R10, 0x1f, RZ ;  /* 0x0000001f0a027819 */ /* 0x000fc600000006ff */
[----:B------:R-:W-:-:S04]  /*1b50*/  IMAD R3, R12, 0x8, R3 ;  /* 0x000000080c037824 */ /* 0x000fc800078e0203 */
[----:B------:R-:W2:Y:S02]  /*1b60*/  SYNCS.PHASECHK.TRANS64.TRYWAIT P0, [R3+URZ+0x2a0], R2 ;  /* 0x0002a002030075a7 */ /* 0x000ea400080011ff */
[----:B--2---:R-:W-:Y:S05]  /*1b70*/  @!P0 BRA `(.L_x_25) ;  /* 0x0000008000188947 */ /* 0x004fea0003800000 */
.L_x_153:
[----:B------:R-:W-:Y:S01]  /*1b80*/  VIADD R12, R12, 0x1 ;  /* 0x000000010c0c7836 */ /* 0x000fe20000000000 */
[----:B------:R2:W-:Y:S04]  /*1b90*/  SYNCS.ARRIVE.TRANS64.A1T0 RZ, [R3+URZ+0x290], RZ ;  /* 0x000290ff03ff79a7 */ /* 0x0005e800081000ff */
[----:B------:R-:W-:-:S04]  /*1ba0*/  ISETP.NE.AND P0, PT, R12, 0x2, PT ;  /* 0x000000020c00780c */ /* 0x000fc80003f05270 */
[----:B------:R-:W-:Y:S02]  /*1bb0*/  SEL R12, R12, RZ, P0 ;  /* 0x000000ff0c0c7207 */ /* 0x000fe40000000000 */
[----:B--2---:R-:W-:-:S04]  /*1bc0*/  SEL R3, RZ, 0x1, P0 ;  /* 0x00000001ff037807 */ /* 0x004fc80000000000 */
[----:B------:R-:W-:-:S07]  /*1bd0*/  LOP3.LUT R10, R10, R3, RZ, 0x3c, !PT ;  /* 0x000000030a0a7212 */ /* 0x000fce00078e3cff */
.L_x_24:
[----:B------:R-:W-:Y:S01]  /*1be0*/  UMOV UR4, 0x400 ;  /* 0x0000040000047882 */ /* 0x000fe20000000000 */
[----:B------:R-:W-:Y:S01]  /*1bf0*/  LEA.HI R3, R21, R21, RZ, 0x1 ;  /* 0x0000001515037211 */ /* 0x000fe200078f08ff */
[----:B-1----:R-:W-:Y:S01]  /*1c00*/  ULEA UR4, UR37, UR4, 0x18 ;  /* 0x0000000425047291 */ /* 0x002fe2000f8ec0ff */
[----:B------:R-:W-:Y:S01]  /*1c10*/  SHF.L.U32 R2, R15, 0x1f, RZ ;  /* 0x0000001f0f027819 */ /* 0x000fe200000006ff */
[----:B------:R-:W-:Y:S01]  /*1c20*/  UISETP.GE.U32.AND UP0, UPT, UR15, 0x3f, UPT ;  /* 0x0000003f0f00788c */ /* 0x000fe2000bf06070 */
[----:B------:R-:W-:Y:S01]  /*1c30*/  R2UR UR35, R16 ;  /* 0x00000000102372ca */ /* 0x000fe200000e0000 */
[----:B------:R-:W-:Y:S01]  /*1c40*/  ULEA UR8, UR13, UR4, 0x3 ;  /* 0x000000040d087291 */ /* 0x000fe2000f8e18ff */
[----:B------:R-:W-:Y:S01]  /*1c50*/  IMAD.SHL.U32 R3, R3, 0x80, RZ ;  /* 0x0000008003037824 */ /* 0x000fe200078e00ff */
[----:B------:R-:W-:Y:S01]  /*1c60*/  R2UR UR11, R17 ;  /* 0x00000000110b72ca */ /* 0x000fe200000e0000 */
[----:B------:R-:W-:-:S03]  /*1c70*/  UMOV UR23, URZ ;  /* 0x000000ff00177c82 */ /* 0x000fc60008000000 */
[----:B------:R-:W-:-:S03]  /*1c80*/  LOP3.LUT R3, R3, 0xffffff00, RZ, 0xc0, !PT ;  /* 0xffffff0003037812 */ /* 0x000fc600078ec0ff */
[----:B------:R1:W2:Y:S01]  /*1c90*/  SYNCS.PHASECHK.TRANS64.TRYWAIT P0, [UR8+0x100], R2 ;  /* 0x00010002ff0075a7 */ /* 0x0002a20008001108 */
[----:B------:R-:W-:Y:S02]  /*1ca0*/  R2UR UR9, R3 ;  /* 0x00000000030972ca */ /* 0x000fe400000e0000 */
[----:B------:R-:W-:-:S11]  /*1cb0*/  R2UR UR8, R20 ;  /* 0x00000000140872ca */ /* 0x000fd600000e0000 */
[----:B------:R-:W-:Y:S02]  /*1cc0*/  ULOP3.LUT UR35, UR9, 0x80, UR35, 0xf8, !UPT ;  /* 0x0000008009237892 */ /* 0x000fe4000f8ef823 */
[----:B------:R-:W-:Y:S01]  /*1cd0*/  ULEA UR11, UR8, UR11, 0x7 ;  /* 0x0000000b080b7291 */ /* 0x000fe2000f8e38ff */
[----:B------:R-:W-:Y:S11]  /*1ce0*/  BRA.U !UP0, `(.L_x_26) ;  /* 0x0000000108c07547 */ /* 0x000ff6000b800000 */
[----:B------:R-:W-:Y:S01]  /*1cf0*/  UMOV UR16, UR6 ;  /* 0x0000000600107c82 */ /* 0x000fe20008000000 */
[----:B------:R-:W-:Y:S01]  /*1d00*/  UMOV UR17, UR13 ;  /* 0x0000000d00117c82 */ /* 0x000fe20008000000 */
[----:B------:R-:W-:-:S05]  /*1d10*/  UMOV UR34, URZ ;  /* 0x000000ff00227c82 */ /* 0x000fca0008000000 */
.L_x_32:
[----:B------:R-:W-:Y:S01]  /*1d20*/  ULEA UR33, UR17, UR4, 0x3 ;  /* 0x0000000411217291 */ /* 0x000fe2000f8e18ff */
[----:B------:R-:W-:Y:S01]  /*1d30*/  @P5 MOV R3, 0x3000 ;  /* 0x0000300000035802 */ /* 0x000fe20000000f00 */
[----:B-12-4-:R-:W-:Y:S10]  /*1d40*/  @P0 BRA `(.L_x_27) ;  /* 0x00000000000c0947 */ /* 0x016ff40003800000 */
[----:B------:R-:W-:-:S04]  /*1d50*/  SHF.L.U32 R5, R15, 0x1f, RZ ;  /* 0x0000001f0f057819 */ /* 0x000fc800000006ff */
[----:B------:R-:W2:Y:S02]  /*1d60*/  SYNCS.PHASECHK.TRANS64.TRYWAIT P0, [UR33+0x100], R5 ;  /* 0x00010005ff0075a7 */ /* 0x000ea40008001121 */
[----:B--2---:R-:W-:Y:S05]  /*1d70*/  @!P0 BRA `(.L_x_28) ;  /* 0x0000007c00ac8947 */ /* 0x004fea0003800000 */
.L_x_27:
[----:B------:R2:W-:Y:S01]  /*1d80*/  @P5 SYNCS.ARRIVE.TRANS64 RZ, [UR33], R3 ;  /* 0x00000003ffff59a7 */ /* 0x0005e20008000021 */
[----:B------:R-:W-:Y:S02]  /*1d90*/  ULOP3.LUT UR8, UR7, 0x2, URZ, 0xfc, !UPT ;  /* 0x0000000207087892 */ /* 0x000fe4000f8efcff */
[----:B------:R-:W-:Y:S02]  /*1da0*/  UIADD3 UR16, UPT, UPT, UR16, 0x1, URZ ;  /* 0x0000000110107890 */ /* 0x000fe4000fffe0ff */
[----:B------:R-:W-:Y:S02]  /*1db0*/  UISETP.NE.AND UP0, UPT, UR8, 0x2, UPT ;  /* 0x000000020800788c */ /* 0x000fe4000bf05270 */
[----:B------:R-:W-:-:S07]  /*1dc0*/  UISETP.NE.AND UP2, UPT, UR16, 0x1, UPT ;  /* 0x000000011000788c */ /* 0x000fce000bf45270 */
[----:B------:R-:W-:Y:S05]  /*1dd0*/  BRA.U UP0, `(.L_x_29) ;  /* 0x0000000100047547 */ /* 0x000fea000b800000 */
[----:B------:R-:W-:Y:S05]  /*1de0*/  BPT.TRAP 0x1 ;  /* 0x000000040000795c */ /* 0x000fea0000300000 */
.L_x_29:
[----:B------:R-:W-:Y:S04]  /*1df0*/  BSSY.RECONVERGENT B0, `(.L_x_30) ;  /* 0x0000003000007945 */ /* 0x000fe80003800200 */
[----:B------:R-:W-:Y:S05]  /*1e00*/  @!P4 BRA `(.L_x_31) ;  /* 0x000000000004c947 */ /* 0x000fea0003800000 */
[----:B------:R-:W-:Y:S05]  /*1e10*/  BPT.TRAP 0x1 ;  /* 0x000000040000795c */ /* 0x000fea0000300000 */
.L_x_31:
[----:B------:R-:W-:Y:S05]  /*1e20*/  BSYNC.RECONVERGENT B0 ;  /* 0x0000000000007941 */ /* 0x000fea0003800200 */
.L_x_30:
[----:B------:R-:W-:Y:S02]  /*1e30*/  UIADD3 UR13, UPT, UPT, UR17, 0x1, URZ ;  /* 0x00000001110d7890 */ /* 0x000fe4000fffe0ff */
[----:B------:R-:W-:Y:S02]  /*1e40*/  ULEA UR32, UR17, UR4, 0xc ;  /* 0x0000000411207291 */ /* 0x000fe4000f8e60ff */
[----:B------:R-:W-:Y:S02]  /*1e50*/  UISETP.NE.AND UP0, UPT, UR13, 0x20, UPT ;  /* 0x000000200d00788c */ /* 0x000fe4000bf05270 */
[----:B------:R-:W-:Y:S02]  /*1e60*/  UIADD3 UR28, UP1, UPT, UR24, 0x80, URZ ;  /* 0x00000080181c7890 */ /* 0x000fe4000ff3e0ff */
[----:B------:R-:W-:Y:S02]  /*1e70*/  USEL UR9, URZ, 0x1, UP0 ;  /* 0x00000001ff097887 */ /* 0x000fe40008000000 */
[----:B------:R-:W-:-:S02]  /*1e80*/  USEL UR13, UR13, URZ, UP0 ;  /* 0x000000ff0d0d7287 */ /* 0x000fc40008000000 */
[----:B------:R-:W-:Y:S02]  /*1e90*/  UIADD3 UR26, UP0, UPT, UR24, 0x180, URZ ;  /* 0x00000180181a7890 */ /* 0x000fe4000ff1e0ff */
[----:B------:R-:W-:Y:S01]  /*1ea0*/  ULEA UR8, UR13, UR4, 0x3 ;  /* 0x000000040d087291 */ /* 0x000fe2000f8e18ff */
[----:B------:R-:W-:Y:S01]  /*1eb0*/  LOP3.LUT R15, R15, UR9, RZ, 0x3c, !PT ;  /* 0x000000090f0f7c12 */ /* 0x000fe2000f8e3cff */
[----:B------:R-:W-:Y:S02]  /*1ec0*/  ULOP3.LUT UR33, UR33, 0xfefffff8, URZ, 0xc0, !UPT ;  /* 0xfefffff821217892 */ /* 0x000fe4000f8ec0ff */
[----:B------:R-:W-:Y:S01]  /*1ed0*/  UIADD3.X UR29, UPT, UPT, URZ, UR25, URZ, UP1, !UPT ;  /* 0x00000019ff1d7290 */ /* 0x000fe20008ffe4ff */
[----:B-1----:R-:W-:Y:S01]  /*1ee0*/  SHF.L.U32 R2, R15, 0x1f, RZ ;  /* 0x0000001f0f027819 */ /* 0x002fe200000006ff */
[----:B------:R-:W-:Y:S02]  /*1ef0*/  UIADD3 UR32, UPT, UPT, UR32, 0x8600, URZ ;  /* 0x0000860020207890 */ /* 0x000fe4000fffe0ff */
[----:B------:R-:W-:Y:S01]  /*1f00*/  UIADD3.X UR27, UPT, UPT, URZ, UR25, URZ, UP0, !UPT ;  /* 0x00000019ff1b7290 */ /* 0x000fe200087fe4ff */
[----:B------:R4:W1:Y:S01]  /*1f10*/  SYNCS.PHASECHK.TRANS64.TRYWAIT P0, [UR8+0x100], R2 ;  /* 0x00010002ff0075a7 */ /* 0x0008620008001108 */
[----:B------:R-:W-:Y:S01]  /*1f20*/  ULEA UR8, UR17, UR4, 0xb ;  /* 0x0000000411087291 */ /* 0x000fe2000f8e58ff */
[----:B------:R-:W-:Y:S01]  /*1f30*/  UMOV UR18, 0x0 ;  /* 0x0000000000127882 */ /* 0x000fe20000000000 */
[----:B------:R-:W-:-:S02]  /*1f40*/  UMOV UR19, 0x10000000 ;  /* 0x1000000000137882 */ /* 0x000fc40000000000 */
[----:B------:R-:W-:Y:S01]  /*1f50*/  UIADD3 UR8, UPT, UPT, UR8, 0x28600, URZ ;  /* 0x0002860008087890 */ /* 0x000fe2000fffe0ff */
[----:B------:R2:W-:Y:S01]  /*1f60*/  UTMALDG.3D.2CTA [UR32], [UR28], desc[UR18] ;  /* 0x000012201c0075b4 */ /* 0x0005e20008211000 */
[----:B------:R-:W-:Y:S01]  /*1f70*/  UMOV UR10, UR34 ;  /* 0x00000022000a7c82 */ /* 0x000fe20008000000 */
[----:B------:R-:W-:Y:S01]  /*1f80*/  UMOV UR12, UR36 ;  /* 0x00000024000c7c82 */ /* 0x000fe20008000000 */
[----:B------:R-:W-:Y:S01]  /*1f90*/  UMOV UR9, UR33 ;  /* 0x0000002100097c82 */ /* 0x000fe20008000000 */
[----:B------:R-:W-:Y:S01]  /*1fa0*/  UMOV UR23, UR5 ;  /* 0x0000000500177c82 */ /* 0x000fe20008000000 */
[----:B------:R-:W-:-:S03]  /*1fb0*/  UMOV UR17, UR13 ;  /* 0x0000000d00117c82 */ /* 0x000fc60008000000 */
[----:B------:R4:W-:Y:S01]  /*1fc0*/  UTMALDG.3D.2CTA [UR8], [UR26], desc[UR18] ;  /* 0x000012081a0075b4 */ /* 0x0009e20008211000 */
[----:B--2---:R-:W-:Y:S01]  /*1fd0*/  UIADD3 UR34, UPT, UPT, UR34, 0x20, URZ ;  /* 0x0000002022227890 */ /* 0x004fe2000fffe0ff */
[----:B------:R-:W-:Y:S11]  /*1fe0*/  BRA.U UP2, `(.L_x_32) ;  /* 0xfffffffd024c7547 */ /* 0x000ff6000b83ffff */
.L_x_26:
[----:B----4-:R-:W-:Y:S01]  /*1ff0*/  ULEA UR8, UR13, UR4, 0x3 ;  /* 0x000000040d087291 */ /* 0x010fe2000f8e18ff */
[----:B-1----:R-:W-:Y:S01]  /*2000*/  SHF.L.U32 R2, R15, 0x1f, RZ ;  /* 0x0000001f0f027819 */ /* 0x002fe200000006ff */
[----:B------:R-:W-:Y:S01]  /*2010*/  @!P1 SYNCS.ARRIVE.TRANS64.A1T0 RZ, [UR4+0x228], RZ ;  /* 0x000228ffffff99a7 */ /* 0x000fe20008100004 */
[----:B------:R-:W-:-:S06]  /*2020*/  UISETP.GT.AND UP0, UPT, UR22, UR21, UPT ;  /* 0x000000151600728c */ /* 0x000fcc000bf04270 */
[----:B--2---:R1:W2:Y:S03]  /*2030*/  SYNCS.PHASECHK.TRANS64.TRYWAIT P0, [UR8+0x100], R2 ;  /* 0x00010002ff0075a7 */ /* 0x0042a60008001108 */
[----:B------:R-:W-:Y:S05]  /*2040*/  BRA.U !UP0, `(.L_x_33) ;  /* 0x0000000108c07547 */ /* 0x000fea000b800000 */
[----:B------:R-:W-:Y:S01]  /*2050*/  UIADD3 UR26, UPT, UPT, UR14, UR23, URZ ;  /* 0x000000170e1a7290 */ /* 0x000fe2000fffe0ff */
[----:B------:R-:W-:-:S11]  /*2060*/  UMOV UR27, UR13 ;  /* 0x0000000d001b7c82 */ /* 0x000fd60008000000 */
.L_x_39:
[----:B------:R-:W-:Y:S01]  /*2070*/  ULEA UR17, UR27, UR4, 0x3 ;  /* 0x000000041b117291 */ /* 0x000fe2000f8e18ff */
[----:B--2---:R-:W-:Y:S01]  /*2080*/  @P5 MOV R3, 0x3000 ;  /* 0x0000300000035802 */ /* 0x004fe20000000f00 */
[----:B-12---:R-:W-:Y:S10]  /*2090*/  @P0 BRA `(.L_x_34) ;  /* 0x00000000000c0947 */ /* 0x006ff40003800000 */
[----:B------:R-:W-:-:S04]  /*20a0*/  SHF.L.U32 R5, R15, 0x1f, RZ ;  /* 0x0000001f0f057819 */ /* 0x000fc800000006ff */
[----:B------:R-:W2:Y:S02]  /*20b0*/  SYNCS.PHASECHK.TRANS64.TRYWAIT P0, [UR17+0x100], R5 ;  /* 0x00010005ff0075a7 */ /* 0x000ea40008001111 */
[----:B--2---:R-:W-:Y:S05]  /*20c0*/  @!P0 BRA `(.L_x_35) ;  /* 0x0000007800f08947 */ /* 0x004fea0003800000 */
.L_x_34:
[----:B------:R2:W-:Y:S01]  /*20d0*/  @P5 SYNCS.ARRIVE.TRANS64 RZ, [UR17], R3 ;  /* 0x00000003ffff59a7 */ /* 0x0005e20008000011 */
[----:B------:R-:W-:-:S04]  /*20e0*/  ULOP3.LUT UR8, UR7, 0x2, URZ, 0xfc, !UPT ;  /* 0x0000000207087892 */ /* 0x000fc8000f8efcff */
[----:B------:R-:W-:-:S09]  /*20f0*/  UISETP.NE.AND UP0, UPT, UR8, 0x2, UPT ;  /* 0x000000020800788c */ /* 0x000fd2000bf05270 */
[----:B------:R-:W-:Y:S05]  /*2100*/  BRA.U UP0, `(.L_x_36) ;  /* 0x0000000100047547 */ /* 0x000fea000b800000 */
[----:B------:R-:W-:Y:S05]  /*2110*/  BPT.TRAP 0x1 ;  /* 0x000000040000795c */ /* 0x000fea0000300000 */
.L_x_36:
[----:B------:R-:W-:Y:S04]  /*2120*/  BSSY.RECONVERGENT B0, `(.L_x_37) ;  /* 0x0000003000007945 */ /* 0x000fe80003800200 */
[----:B------:R-:W-:Y:S05]  /*2130*/  @!P4 BRA `(.L_x_38) ;  /* 0x000000000004c947 */ /* 0x000fea0003800000 */
[----:B------:R-:W-:Y:S05]  /*2140*/  BPT.TRAP 0x1 ;  /* 0x000000040000795c */ /* 0x000fea0000300000 */
.L_x_38:
[----:B------:R-:W-:Y:S05]  /*2150*/  BSYNC.RECONVERGENT B0 ;  /* 0x0000000000007941 */ /* 0x000fea0003800200 */
.L_x_37:
        /* <DEDUP_REMOVED lines=9> */
[----:B------:R-:W-:Y:S02]  /*21f0*/  USHF.L.U32 UR18, UR23, 0x5, URZ ;  /* 0x0000000517127899 */ /* 0x000fe400080006ff */
[----:B------:R-:W-:Y:S01]  /*2200*/  ULOP3.LUT UR17, UR17, 0xfefffff8, URZ, 0xc0, !UPT ;  /* 0xfefffff811117892 */ /* 0x000fe2000f8ec0ff */
[----:B-1----:R-:W-:Y:S01]  /*2210*/  SHF.L.U32 R2, R15, 0x1f, RZ ;  /* 0x0000001f0f027819 */ /* 0x002fe200000006ff */
[----:B------:R-:W-:Y:S02]  /*2220*/  UIADD3 UR16, UPT, UPT, UR16, 0x8600, URZ ;  /* 0x0000860010107890 */ /* 0x000fe4000fffe0ff */
[----:B------:R-:W-:Y:S01]  /*2230*/  UIADD3.X UR33, UPT, UPT, URZ, UR25, URZ, UP1, !UPT ;  /* 0x00000019ff217290 */ /* 0x000fe20008ffe4ff */
[----:B------:R4:W1:Y:S01]  /*2240*/  SYNCS.PHASECHK.TRANS64.TRYWAIT P0, [UR8+0x100], R2 ;  /* 0x00010002ff0075a7 */ /* 0x0008620008001108 */
[----:B------:R-:W-:-:S02]  /*2250*/  ULEA UR8, UR27, UR4, 0xb ;  /* 0x000000041b087291 */ /* 0x000fc4000f8e58ff */
[----:B------:R-:W-:Y:S02]  /*2260*/  UIADD3.X UR31, UPT, UPT, URZ, UR25, URZ, UP0, !UPT ;  /* 0x00000019ff1f7290 */ /* 0x000fe400087fe4ff */
[----:B------:R-:W-:Y:S01]  /*2270*/  UIADD3 UR8, UPT, UPT, UR8, 0x28600, URZ ;  /* 0x0002860008087890 */ /* 0x000fe2000fffe0ff */
[----:B------:R-:W-:Y:S01]  /*2280*/  UMOV UR28, 0x0 ;  /* 0x00000000001c7882 */ /* 0x000fe20000000000 */
[----:B------:R-:W-:Y:S01]  /*2290*/  UMOV UR29, 0x10000000 ;  /* 0x10000000001d7882 */ /* 0x000fe20000000000 */
[----:B------:R-:W-:Y:S01]  /*22a0*/  UMOV UR19, UR35 ;  /* 0x0000002300137c82 */ /* 0x000fe20008000000 */
[----:B------:R-:W-:Y:S01]  /*22b0*/  UMOV UR20, UR36 ;  /* 0x0000002400147c82 */ /* 0x000fe20008000000 */
[----:B------:R-:W-:Y:S01]  /*22c0*/  UMOV UR12, UR36 ;  /* 0x00000024000c7c82 */ /* 0x000fe20008000000 */
[----:B------:R-:W-:Y:S01]  /*22d0*/  UMOV UR9, UR17 ;  /* 0x0000001100097c82 */ /* 0x000fe20008000000 */
[----:B------:R-:W-:Y:S01]  /*22e0*/  UMOV UR10, UR18 ;  /* 0x00000012000a7c82 */ /* 0x000fe20008000000 */
[----:B------:R4:W-:Y:S01]  /*22f0*/  UTMALDG.3D.2CTA [UR16], [UR32], desc[UR28] ;  /* 0x00001c10200075b4 */ /* 0x0009e20008211000 */
[----:B------:R-:W-:Y:S01]  /*2300*/  UIADD3 UR23, UPT, UPT, UR23, 0x1, URZ ;  /* 0x0000000117177890 */ /* 0x000fe2000fffe0ff */
[----:B------:R-:W-:-:S03]  /*2310*/  UMOV UR27, UR13 ;  /* 0x0000000d001b7c82 */ /* 0x000fc60008000000 */
[----:B------:R-:W-:Y:S01]  /*2320*/  UISETP.NE.AND UP0, UPT, UR23, UR26, UPT ;  /* 0x0000001a1700728c */ /* 0x000fe2000bf05270 */
[----:B------:R4:W-:Y:S08]  /*2330*/  UTMALDG.3D.2CTA [UR8], [UR30], desc[UR28] ;  /* 0x00001c081e0075b4 */ /* 0x0009f00008211000 */
[----:B----4-:R-:W-:Y:S05]  /*2340*/  BRA.U UP0, `(.L_x_39) ;  /* 0xfffffffd00487547 */ /* 0x010fea000b83ffff */
.L_x_33:
[C---:B-1----:R-:W-:Y:S01]  /*2350*/  LEA R2, R14.reuse, UR4, 0x3 ;  /* 0x000000040e027c11 */ /* 0x042fe2000f8e18ff */
[----:B------:R-:W-:Y:S01]  /*2360*/  NOP ;  /* 0x0000000000007918 */ /* 0x000fe20000000000 */
[----:B--2---:R-:W-:Y:S02]  /*2370*/  SHF.L.U32 R3, R13, 0x1f, RZ ;  /* 0x0000001f0d037819 */ /* 0x004fe400000006ff */
[----:B------:R-:W-:Y:S02]  /*2380*/  LEA R4, R14, UR4, 0x4 ;  /* 0x000000040e047c11 */ /* 0x000fe4000f8e20ff */
[----:B------:R-:W1:Y:S02]  /*2390*/  SYNCS.PHASECHK.TRANS64.TRYWAIT P0, [R2+URZ+0x230], R3 ;  /* 0x00023003020075a7 */ /* 0x000e6400080011ff */
[----:B-1----:R-:W-:Y:S05]  /*23a0*/  @!P0 BRA `(.L_x_40) ;  /* 0x0000007800508947 */ /* 0x002fea0003800000 */
.L_x_156:
[----:B------:R-:W2:Y:S01]  /*23b0*/  LDS.128 R4, [R4+0x2c0] ;  /* 0x0002c00004047984 */ /* 0x000ea20000000c00 */
[----:B------:R-:W-:Y:S01]  /*23c0*/  ISETP.GE.AND P0, PT, R72, 0x1, PT ;  /* 0x000000014800780c */ /* 0x000fe20003f06270 */
[----:B-1----:R-:W-:Y:S01]  /*23d0*/  VIADD R2, R2, 0x240 ;  /* 0x0000024002027836 */ /* 0x002fe20000000000 */
[----:B------:R-:W-:Y:S01]  /*23e0*/  @!PT LDS RZ, [RZ] ;  /* 0x00000000fffff984 */ /* 0x000fe20000000800 */
[----:B------:R-:W-:Y:S01]  /*23f0*/  @!PT LDS RZ, [RZ] ;  /* 0x00000000fffff984 */ /* 0x000fe20000000800 */
[----:B------:R-:W-:Y:S01]  /*2400*/  @!PT LDS RZ, [RZ] ;  /* 0x00000000fffff984 */ /* 0x000fe20000000800 */
[----:B------:R-:W-:Y:S01]  /*2410*/  @!PT LDS RZ, [RZ] ;  /* 0x00000000fffff984 */ /* 0x000fe20000000800 */
[----:B------:R1:W-:Y:S06]  /*2420*/  MEMBAR.ALL.CTA ;  /* 0x0000000000007992 */ /* 0x0003ec0000008000 */
[----:B-1----:R-:W1:Y:S01]  /*2430*/  FENCE.VIEW.ASYNC.S ;  /* 0x00000000000073c6 */ /* 0x002e620000000000 */
[----:B------:R-:W-:-:S04]  /*2440*/  PRMT R2, RZ, 0x654, R2 ;  /* 0x00000654ff027816 */ /* 0x000fc80000000002 */
[----:B-1----:R1:W-:Y:S01]  /*2450*/  SYNCS.ARRIVE.TRANS64.RED.A1T0 RZ, [R2+URZ], RZ ;  /* 0x000000ff02ff79a7 */ /* 0x0023e200081004ff */
[----:B--2---:R-:W-:-:S13]  /*2460*/  LOP3.LUT P2, RZ, R6, 0x1, RZ, 0xc0, !PT ;  /* 0x0000000106ff7812 */ /* 0x004fda000784c0ff */
[----:B------:R-:W-:Y:S01]  /*2470*/  @P2 SHF.R.U32.HI R3, RZ, 0x10, R5 ;  /* 0x00000010ff032819 */ /* 0x000fe20000011605 */
[----:B------:R-:W-:Y:S01]  /*2480*/  VOTEU.ANY UP0, P2 ;  /* 0x0000000000ff7886 */ /* 0x000fe20001000100 */
[----:B------:R-:W-:Y:S02]  /*2490*/  @P2 MOV R11, R4 ;  /* 0x00000004000b2202 */ /* 0x000fe40000000f00 */
[----:B------:R-:W-:Y:S02]  /*24a0*/  @P2 R2UR.BROADCAST UR8, R3 ;  /* 0x00000000030822ca */ /* 0x000fe400008e0000 */
[----:B------:R-:W-:-:S11]  /*24b0*/  @P2 LOP3.LUT R8, R5, 0xffff, RZ, 0xc0, !PT ;  /* 0x0000ffff05082812 */ /* 0x000fd600078ec0ff */
[----:B------:R-:W-:Y:S01]  /*24c0*/  @UP0 UMOV UR36, UR8 ;  /* 0x0000000800240c82 */ /* 0x000fe20008000000 */
[----:B-1----:R-:W-:Y:S05]  /*24d0*/  @!P0 BRA `(.L_x_41) ;  /* 0x0000000000b88947 */ /* 0x002fea0003800000 */
[----:B------:R-:W3:Y:S01]  /*24e0*/  LDC.64 R4, c[0x0][0xb18] ;  /* 0x0002c600ff047b82 */ /* 0x000ee20000000a00 */
[----:B------:R-:W-:-:S07]  /*24f0*/  ISETP.NE.AND P3, PT, R72, 0x1, PT ;  /* 0x000000014800780c */ /* 0x000fce0003f65270 */
[----:B------:R-:W1:Y:S08]  /*2500*/  LDC.64 R6, c[0x0][0xb10] ;  /* 0x0002c400ff067b82 */ /* 0x000e700000000a00 */
[----:B------:R-:W2:Y:S08]  /*2510*/  LDC R18, c[0x0][0xb20] ;  /* 0x0002c800ff127b82 */ /* 0x000eb00000000800 */
[----:B------:R-:W4:Y:S01]  /*2520*/  LDC R20, c[0x0][0xb0c] ;  /* 0x0002c300ff147b82 */ /* 0x000f220000000800 */
[----:B---3--:R-:W-:Y:S01]  /*2530*/  IMAD.HI.U32 R19, R0, R5, RZ ;  /* 0x0000000500137227 */ /* 0x008fe200078e00ff */
[----:B------:R-:W-:-:S03]  /*2540*/  ISETP.NE.AND P0, PT, R4, 0x1, PT ;  /* 0x000000010400780c */ /* 0x000fc60003f05270 */
[----:B------:R-:W-:-:S03]  /*2550*/  IMAD.HI.U32 R5, R8, R5, RZ ;  /* 0x0000000508057227 */ /* 0x000fc600078e00ff */
[----:B------:R-:W3:Y:S01]  /*2560*/  LDC.64 R2, c[0x0][0xb28] ;  /* 0x0002ca00ff027b82 */ /* 0x000ee20000000a00 */
[----:B-1----:R-:W-:-:S04]  /*2570*/  IMAD.HI.U32 R22, R9, R6, RZ ;  /* 0x0000000609167227 */ /* 0x002fc800078e00ff */
[----:B------:R-:W-:Y:S01]  /*2580*/  IMAD.HI.U32 R24, R11, R6, RZ ;  /* 0x000000060b187227 */ /* 0x000fe200078e00ff */
[----:B------:R-:W-:Y:S02]  /*2590*/  SHF.R.U32.HI R22, RZ, R7, R22 ;  /* 0x00000007ff167219 */ /* 0x000fe40000011616 */
[-C--:B--2---:R-:W-:Y:S02]  /*25a0*/  SHF.R.U32.HI R19, RZ, R18.reuse, R19 ;  /* 0x00000012ff137219 */ /* 0x084fe40000011613 */
[----:B------:R-:W-:Y:S02]  /*25b0*/  SHF.R.U32.HI R5, RZ, R18, R5 ;  /* 0x00000012ff057219 */ /* 0x000fe40000011605 */
[----:B------:R-:W-:Y:S02]  /*25c0*/  SEL R19, R0, R19, !P0 ;  /* 0x0000001300137207 */ /* 0x000fe40004000000 */
[----:B------:R-:W-:Y:S02]  /*25d0*/  SHF.R.U32.HI R24, RZ, R7, R24 ;  /* 0x00000007ff187219 */ /* 0x000fe40000011618 */
[----:B----4-:R-:W-:-:S02]  /*25e0*/  ISETP.NE.AND P1, PT, R20, 0x1, PT ;  /* 0x000000011400780c */ /* 0x010fc40003f25270 */
[----:B------:R-:W-:Y:S02]  /*25f0*/  SEL R5, R8, R5, !P0 ;  /* 0x0000000508057207 */ /* 0x000fe40004000000 */
[----:B------:R-:W-:Y:S02]  /*2600*/  SEL R21, R9, R22, !P1 ;  /* 0x0000001609157207 */ /* 0x000fe40004800000 */
[----:B------:R-:W-:Y:S01]  /*2610*/  SEL R7, R11, R24, !P1 ;  /* 0x000000180b077207 */ /* 0x000fe20004800000 */
[----:B---3--:R-:W-:-:S04]  /*2620*/  IMAD.HI.U32 R22, R19, R2, RZ ;  /* 0x0000000213167227 */ /* 0x008fc800078e00ff */
[----:B------:R-:W-:Y:S01]  /*2630*/  IMAD.HI.U32 R6, R21, R2, RZ ;  /* 0x0000000215067227 */ /* 0x000fe200078e00ff */
[----:B------:R-:W-:-:S04]  /*2640*/  @P3 SHF.R.U32.HI R19, RZ, R3, R22 ;  /* 0x00000003ff133219 */ /* 0x000fc80000011616 */
[----:B------:R-:W-:Y:S01]  /*2650*/  @P3 SHF.R.U32.HI R21, RZ, R3, R6 ;  /* 0x00000003ff153219 */ /* 0x000fe20000011606 */
[----:B------:R-:W-:-:S04]  /*2660*/  IMAD R19, R72, R19, RZ ;  /* 0x0000001348137224 */ /* 0x000fc800078e02ff */
[----:B------:R-:W-:Y:S01]  /*2670*/  IMAD R6, R72, R21, RZ ;  /* 0x0000001548067224 */ /* 0x000fe200078e02ff */
[C---:B------:R-:W-:Y:S02]  /*2680*/  ISETP.GE.AND P0, PT, R5.reuse, R19, PT ;  /* 0x000000130500720c */ /* 0x040fe40003f06270 */
[----:B------:R-:W-:Y:S02]  /*2690*/  IADD3 R19, PT, PT, -R5, RZ, RZ ;  /* 0x000000ff05137210 */ /* 0x000fe40007ffe1ff */
[----:B------:R-:W-:Y:S01]  /*26a0*/  ISETP.GE.OR P0, PT, R7, R6, P0 ;  /* 0x000000060700720c */ /* 0x000fe20000706670 */
[----:B------:R-:W-:-:S04]  /*26b0*/  IMAD.HI.U32 R6, R5, R2, RZ ;  /* 0x0000000205067227 */ /* 0x000fc800078e00ff */
[----:B------:R-:W-:Y:S01]  /*26c0*/  IMAD R8, R4, R19, R8 ;  /* 0x0000001304087224 */ /* 0x000fe200078e0208 */
[----:B------:R-:W-:-:S04]  /*26d0*/  SHF.R.U32.HI R6, RZ, R3, R6 ;  /* 0x00000003ff067219 */ /* 0x000fc80000011606 */
[----:B------:R-:W-:-:S03]  /*26e0*/  SEL R6, R5, R6, !P3 ;  /* 0x0000000605067207 */ /* 0x000fc60005800000 */
[----:B------:R-:W-:-:S04]  /*26f0*/  @!P0 IMAD.HI.U32 R18, R7, R2, RZ ;  /* 0x0000000207128227 */ /* 0x000fc800078e00ff */
[----:B------:R-:W-:Y:S01]  /*2700*/  IMAD.MOV R2, RZ, RZ, -R6 ;  /* 0x000000ffff027224 */ /* 0x000fe200078e0a06 */
[----:B------:R-:W-:-:S03]  /*2710*/  @!P0 SHF.R.U32.HI R18, RZ, R3, R18 ;  /* 0x00000003ff128219 */ /* 0x000fc60000011612 */
[----:B------:R-:W-:Y:S01]  /*2720*/  IMAD R2, R72, R2, R5 ;  /* 0x0000000248027224 */ /* 0x000fe200078e0205 */
        /* <DEDUP_REMOVED lines=9> */
.L_x_41:
[----:B------:R-:W1:Y:S02]  /*27c0*/  LDCU UR8, c[0x0][0xb30] ;  /* 0x00016600ff0877ac */ /* 0x000e640008000800 */
[----:B-1----:R-:W-:-:S09]  /*27d0*/  UISETP.NE.AND UP0, UPT, UR8, 0x1, UPT ;  /* 0x000000010800788c */ /* 0x002fd2000bf05270 */
[----:B------:R-:W-:Y:S05]  /*27e0*/  BRA.U UP0, `(.L_x_42) ;  /* 0x0000000100407547 */ /* 0x000fea000b800000 */
[----:B------:R-:W1:Y:S08]  /*27f0*/  LDC.64 R4, c[0x0][0xb10] ;  /* 0x0002c400ff047b82 */ /* 0x000e700000000a00 */
[----:B------:R-:W2:Y:S08]  /*2800*/  LDC.64 R2, c[0x0][0xb18] ;  /* 0x0002c600ff027b82 */ /* 0x000eb00000000a00 */
[----:B------:R-:W4:Y:S08]  /*2810*/  LDC R6, c[0x0][0xb20] ;  /* 0x0002c800ff067b82 */ /* 0x000f300000000800 */
[----:B------:R-:W3:Y:S01]  /*2820*/  LDC R18, c[0x0][0xb0c] ;  /* 0x0002c300ff127b82 */ /* 0x000ee20000000800 */
[----:B-1----:R-:W-:-:S05]  /*2830*/  IMAD.HI.U32 R4, R11, R4, RZ ;  /* 0x000000040b047227 */ /* 0x002fca00078e00ff */
[----:B------:R-:W-:Y:S01]  /*2840*/  SHF.R.U32.HI R4, RZ, R5, R4 ;  /* 0x00000005ff047219 */ /* 0x000fe20000011604 */
[----:B--2---:R-:W-:Y:S01]  /*2850*/  IMAD.HI.U32 R3, R8, R3, RZ ;  /* 0x0000000308037227 */ /* 0x004fe200078e00ff */
[----:B------:R-:W-:-:S04]  /*2860*/  ISETP.NE.AND P0, PT, R2, 0x1, PT ;  /* 0x000000010200780c */ /* 0x000fc80003f05270 */
[----:B----4-:R-:W-:-:S04]  /*2870*/  SHF.R.U32.HI R3, RZ, R6, R3 ;  /* 0x00000006ff037219 */ /* 0x010fc80000011603 */
[----:B------:R-:W-:Y:S02]  /*2880*/  SEL R3, R8, R3, !P0 ;  /* 0x0000000308037207 */ /* 0x000fe40004000000 */
[----:B---3--:R-:W-:-:S04]  /*2890*/  ISETP.NE.AND P1, PT, R18, 0x1, PT ;  /* 0x000000011200780c */ /* 0x008fc80003f25270 */
[----:B------:R-:W-:-:S05]  /*28a0*/  SEL R4, R11, R4, !P1 ;  /* 0x000000040b047207 */ /* 0x000fca0004800000 */
[----:B------:R-:W-:Y:S02]  /*28b0*/  IMAD.IADD R5, R3, 0x1, -R4 ;  /* 0x0000000103057824 */ /* 0x000fe400078e0a04 */
[----:B------:R-:W-:Y:S02]  /*28c0*/  IMAD.IADD R3, R4, 0x1, -R3 ;  /* 0x0000000104037824 */ /* 0x000fe400078e0a03 */
[----:B------:R-:W-:Y:S02]  /*28d0*/  IMAD R11, R5, R18, R11 ;  /* 0x00000012050b7224 */ /* 0x000fe400078e020b */
[----:B------:R-:W-:-:S07]  /*28e0*/  IMAD R8, R3, R2, R8 ;  /* 0x0000000203087224 */ /* 0x000fce00078e0208 */
.L_x_42:
[----:B------:R-:W-:Y:S01]  /*28f0*/  VIADD R14, R14, 0x1 ;  /* 0x000000010e0e7836 */ /* 0x000fe20000000000 */
[----:B------:R-:W-:Y:S01]  /*2900*/  PLOP3.LUT P1, PT, PT, PT, PT, 0x80, 0x8 ;  /* 0x000000000008781c */ /* 0x000fe20003f2f070 */
[----:B------:R-:W-:Y:S02]  /*2910*/  IMAD.IADD R21, R11, 0x1, R170 ;  /* 0x000000010b157824 */ /* 0x000fe400078e02aa */
[----:B------:R-:W-:Y:S01]  /*2920*/  IMAD.IADD R20, R8, 0x1, R147 ;  /* 0x0000000108147824 */ /* 0x000fe200078e0293 */
[----:B------:R-:W-:-:S04]  /*2930*/  ISETP.NE.AND P0, PT, R14, 0x2, PT ;  /* 0x000000020e00780c */ /* 0x000fc80003f05270 */
[----:B------:R-:W-:Y:S02]  /*2940*/  SEL R2, RZ, 0x1, P0 ;  /* 0x00000001ff027807 */ /* 0x000fe40000000000 */
[----:B------:R-:W-:Y:S02]  /*2950*/  SEL R14, R14, RZ, P0 ;  /* 0x000000ff0e0e7207 */ /* 0x000fe40000000000 */
[----:B------:R-:W-:Y:S01]  /*2960*/  LOP3.LUT R13, R13, R2, RZ, 0x3c, !PT ;  /* 0x000000020d0d7212 */ /* 0x000fe200078e3cff */
[----:B------:R-:W-:Y:S06]  /*2970*/  @P2 BRA `(.L_x_43) ;  /* 0xfffffff000582947 */ /* 0x000fec000383ffff */
[----:B------:R-:W-:Y:S01]  /*2980*/  UIADD3 UR4, UPT, UPT, UR4, 0x100, URZ ;  /* 0x0000010004047890 */ /* 0x000fe2000fffe0ff */
[----:B------:R-:W-:-:S03]  /*2990*/  SHF.L.U32 R3, R15, 0x1f, RZ ;  /* 0x0000001f0f037819 */ /* 0x000fc600000006ff */
[----:B------:R-:W-:-:S09]  /*29a0*/  ULEA UR5, UR13, UR4, 0x3 ;  /* 0x000000040d057291 */ /* 0x000fd2000f8e18ff */
[----:B------:R-:W1:Y:S02]  /*29b0*/  SYNCS.PHASECHK.TRANS64.TRYWAIT P0, [UR5], R3 ;  /* 0x00000003ff0075a7 */ /* 0x000e640008001105 */
[----:B-1----:R-:W-:Y:S05]  /*29c0*/  @!P0 BRA `(.L_x_44) ;  /* 0x0000007000dc8947 */ /* 0x002fea0003800000 */
.L_x_158:
[----:B------:R-:W-:-:S04]  /*29d0*/  UIADD3 UR6, UPT, UPT, UR13, 0x1, URZ ;  /* 0x000000010d067890 */ /* 0x000fc8000fffe0ff */
[----:B------:R-:W-:-:S04]  /*29e0*/  UISETP.NE.AND UP0, UPT, UR6, 0x20, UPT ;  /* 0x000000200600788c */ /* 0x000fc8000bf05270 */
[----:B------:R-:W-:Y:S02]  /*29f0*/  USEL UR7, URZ, 0x1, UP0 ;  /* 0x00000001ff077887 */ /* 0x000fe40008000000 */
[----:B------:R-:W-:-:S04]  /*2a00*/  USEL UR6, UR6, URZ, UP0 ;  /* 0x000000ff06067287 */ /* 0x000fc80008000000 */
[----:B------:R-:W-:Y:S01]  /*2a10*/  ULEA UR5, UR6, UR4, 0x3 ;  /* 0x0000000406057291 */ /* 0x000fe2000f8e18ff */
[----:B------:R-:W-:-:S04]  /*2a20*/  LOP3.LUT R2, R15, UR7, RZ, 0x3c, !PT ;  /* 0x000000070f027c12 */ /* 0x000fc8000f8e3cff */
[----:B-1----:R-:W-:-:S04]  /*2a30*/  SHF.L.U32 R3, R2, 0x1f, RZ ;  /* 0x0000001f02037819 */ /* 0x002fc800000006ff */
[----:B------:R-:W1:Y:S02]  /*2a40*/  SYNCS.PHASECHK.TRANS64.TRYWAIT P0, [UR5], R3 ;  /* 0x00000003ff0075a7 */ /* 0x000e640008001105 */
[----:B-1----:R-:W-:Y:S05]  /*2a50*/  @!P0 BRA `(.L_x_45) ;  /* 0x0000007000d08947 */ /* 0x002fea0003800000 */
.L_x_160:
        /* <DEDUP_REMOVED lines=9> */
.L_x_162:
        /* <DEDUP_REMOVED lines=9> */
.L_x_164:
        /* <DEDUP_REMOVED lines=9> */
.L_x_166:
        /* <DEDUP_REMOVED lines=9> */
.L_x_168:
        /* <DEDUP_REMOVED lines=9> */
.L_x_170:
        /* <DEDUP_REMOVED lines=9> */
.L_x_172:
        /* <DEDUP_REMOVED lines=9> */
.L_x_174:
        /* <DEDUP_REMOVED lines=9> */
.L_x_176:
        /* <DEDUP_REMOVED lines=9> */
.L_x_178:
        /* <DEDUP_REMOVED lines=9> */
.L_x_180:
        /* <DEDUP_REMOVED lines=9> */
.L_x_182:
        /* <DEDUP_REMOVED lines=9> */
.L_x_184:
        /* <DEDUP_REMOVED lines=9> */
.L_x_186:
        /* <DEDUP_REMOVED lines=9> */
.L_x_188:
        /* <DEDUP_REMOVED lines=9> */
.L_x_190:
        /* <DEDUP_REMOVED lines=9> */
.L_x_192:
        /* <DEDUP_REMOVED lines=9> */
.L_x_194:
        /* <DEDUP_REMOVED lines=9> */
.L_x_196:
        /* <DEDUP_REMOVED lines=9> */
.L_x_198:
        /* <DEDUP_REMOVED lines=9> */
.L_x_200:
        /* <DEDUP_REMOVED lines=9> */
.L_x_202:
        /* <DEDUP_REMOVED lines=9> */
.L_x_204:
        /* <DEDUP_REMOVED lines=9> */
.L_x_206:
        /* <DEDUP_REMOVED lines=9> */
.L_x_208:
        /* <DEDUP_REMOVED lines=9> */
.L_x_210:
        /* <DEDUP_REMOVED lines=9> */
.L_x_212:
        /* <DEDUP_REMOVED lines=9> */
.L_x_214:
        /* <DEDUP_REMOVED lines=9> */
.L_x_216:
        /* <DEDUP_REMOVED lines=9> */
.L_x_218:
[----:B------:R-:W-:-:S04]  /*3ab0*/  UIADD3 UR6, UPT, UPT, UR6, 0x1, URZ ;  /* 0x0000000106067890 */ /* 0x000fc8000fffe0ff */
[----:B------:R-:W-:-:S04]  /*3ac0*/  UISETP.NE.AND UP0, UPT, UR6, 0x20, UPT ;  /* 0x000000200600788c */ /* 0x000fc8000bf05270 */
[----:B------:R-:W-:Y:S02]  /*3ad0*/  USEL UR5, URZ, 0x1, UP0 ;  /* 0x00000001ff057887 */ /* 0x000fe40008000000 */
[----:B------:R-:W-:-:S04]  /*3ae0*/  USEL UR6, UR6, URZ, UP0 ;  /* 0x000000ff06067287 */ /* 0x000fc80008000000 */
[----:B------:R-:W-:Y:S01]  /*3af0*/  ULEA UR6, UR6, UR4, 0x3 ;  /* 0x0000000406067291 */ /* 0x000fe2000f8e18ff */
[----:B-1----:R-:W-:-:S04]  /*3b00*/  LOP3.LUT R3, R2, UR5, RZ, 0x3c, !PT ;  /* 0x0000000502037c12 */ /* 0x002fc8000f8e3cff */
[----:B------:R-:W-:Y:S01]  /*3b10*/  SHF.L.U32 R3, R3, 0x1f, RZ ;  /* 0x0000001f03037819 */ /* 0x000fe200000006ff */
[----:B---3--:R-:W-:-:S07]  /*3b20*/  IMAD.U32 R0, RZ, RZ, UR6 ;  /* 0x00000006ff007e24 */ /* 0x008fce000f8e00ff */
.L_x_75:
[----:B-1----:R1:W2:Y:S02]  /*3b30*/  SYNCS.PHASECHK.TRANS64.TRYWAIT P0, [R0+URZ], R3 ;  /* 0x00000003000075a7 */ /* 0x0022a400080011ff */
[----:B--2---:R-:W-:Y:S05]  /*3b40*/  @!P0 NANOSLEEP.SYNCS 0x989680 ;  /* 0x009896800000895d */ /* 0x004fea0003900000 */
[----:B------:R-:W2:Y:S02]  /*3b50*/  @!P0 SYNCS.PHASECHK.TRANS64 P0, [R0+URZ], R3 ;  /* 0x00000003000085a7 */ /* 0x000ea400080010ff */
[----:B--2---:R-:W-:Y:S05]  /*3b60*/  @P0 EXIT ;  /* 0x000000000000094d */ /* 0x004fea0003800000 */
[----:B------:R-:W-:Y:S05]  /*3b70*/  BRA `(.L_x_75) ;  /* 0xfffffffc00ec7947 */ /* 0x000fea000383ffff */
.L_x_23:
[----:B------:R-:W-:-:S04]  /*3b80*/  UISETP.NE.AND UP1, UPT, UR37, URZ, UPT ;  /* 0x000000ff2500728c */ /* 0x000fc8000bf25270 */
[----:B------:R-:W-:-:S09]  /*3b90*/  UISETP.NE.OR UP1, UPT, UR10, 0x1, UP1 ;  /* 0x000000010a00788c */ /* 0x000fd20008f25670 */
[----:B------:R-:W-:Y:S05]  /*3ba0*/  BRA.U UP1, `(.L_x_76) ;  /* 0x00000005014c7547 */ /* 0x000fea000b800000 */
[----:B------:R-:W-:Y:S01]  /*3bb0*/  HFMA2 R11, -RZ, RZ, 0, 0 ;  /* 0x00000000ff0b7431 */ /* 0x000fe200000001ff */
[----:B------:R-:W-:Y:S01]  /*3bc0*/  ISETP.GE.U32.AND P2, PT, R10, 0x2, PT ;  /* 0x000000020a00780c */ /* 0x000fe20003f46070 */
[----:B------:R-:W-:Y:S01]  /*3bd0*/  IMAD.MOV.U32 R12, RZ, RZ, 0x1 ;  /* 0x00000001ff0c7424 */ /* 0x000fe200078e00ff */
[----:B------:R-:W-:Y:S01]  /*3be0*/  CS2R R8, SRZ ;  /* 0x0000000000087805 */ /* 0x000fe2000001ff00 */
[----:B------:R-:W-:Y:S01]  /*3bf0*/  IMAD.MOV.U32 R3, RZ, RZ, RZ ;  /* 0x000000ffff037224 */ /* 0x000fe200078e00ff */
[----:B------:R-:W-:Y:S01]  /*3c00*/  UMOV UR4, 0x400 ;  /* 0x0000040000047882 */ /* 0x000fe20000000000 */
[----:B------:R-:W-:Y:S01]  /*3c10*/  UMOV UR6, URZ ;  /* 0x000000ff00067c82 */ /* 0x000fe20008000000 */
[----:B------:R-:W-:-:S12]  /*3c20*/  ULEA UR37, UR37, UR4, 0x18 ;  /* 0x0000000425257291 */ /* 0x000fd8000f8ec0ff */
.L_x_80:
[----:B------:R-:W-:Y:S02]  /*3c30*/  LEA R0, R3, UR37, 0x3 ;  /* 0x0000002503007c11 */ /* 0x000fe4000f8e18ff */
[----:B------:R-:W-:-:S03]  /*3c40*/  SHF.L.U32 R5, R8, 0x1f, RZ ;  /* 0x0000001f08057819 */ /* 0x000fc600000006ff */
[----:B------:R-:W-:Y:S01]  /*3c50*/  VIADD R4, R0, 0x2a0 ;  /* 0x000002a000047836 */ /* 0x000fe20000000000 */
[----:B------:R-:W1:Y:S02]  /*3c60*/  SYNCS.PHASECHK.TRANS64.TRYWAIT P0, [R0+URZ+0x290], R5 ;  /* 0x00029005000075a7 */ /* 0x000e6400080011ff */
[----:B-1----:R-:W-:Y:S05]  /*3c70*/  @!P0 BRA `(.L_x_77) ;  /* 0x0000006c00188947 */ /* 0x002fea0003800000 */
.L_x_219:
[----:B------:R-:W-:Y:S01]  /*3c80*/  ULEA UR5, UR6, UR37, 0x3 ;  /* 0x0000002506057291 */ /* 0x000fe2000f8e18ff */
[----:B------:R-:W-:Y:S01]  /*3c90*/  PRMT R4, RZ, 0x654, R4 ;  /* 0x00000654ff047816 */ /* 0x000fe20000000004 */
[----:B-1----:R-:W-:Y:S01]  /*3ca0*/  @!P2 IMAD.MOV.U32 R5, RZ, RZ, 0x10 ;  /* 0x00000010ff05a424 */ /* 0x002fe200078e00ff */
[----:B------:R-:W-:Y:S01]  /*3cb0*/  SHF.L.U32 R7, R12, 0x1f, RZ ;  /* 0x0000001f0c077819 */ /* 0x000fe200000006ff */
[----:B------:R-:W-:Y:S01]  /*3cc0*/  UIADD3 UR4, UPT, UPT, UR5, 0x230, URZ ;  /* 0x0000023005047890 */ /* 0x000fe2000fffe0ff */
[----:B------:R1:W-:Y:S05]  /*3cd0*/  SYNCS.ARRIVE.TRANS64.RED.A1T0 RZ, [R4+URZ], RZ ;  /* 0x000000ff04ff79a7 */ /* 0x0003ea00081004ff */
[----:B------:R-:W-:Y:S01]  /*3ce0*/  IMAD.U32 R13, RZ, RZ, UR4 ;  /* 0x00000004ff0d7e24 */ /* 0x000fe2000f8e00ff */
[----:B------:R-:W2:Y:S04]  /*3cf0*/  SYNCS.PHASECHK.TRANS64.TRYWAIT P0, [UR5+0x240], R7 ;  /* 0x00024007ff0075a7 */ /* 0x000ea80008001105 */
[----:B------:R-:W-:Y:S01]  /*3d00*/  PRMT R13, R10, 0x654, R13 ;  /* 0x000006540a0d7816 */ /* 0x000fe2000000000d */
[----:B-12---:R-:W-:Y:S06]  /*3d10*/  @!P0 BRA `(.L_x_78) ;  /* 0x0000006c00048947 */ /* 0x006fec0003800000 */
.L_x_221:
[----:B------:R-:W-:Y:S01]  /*3d20*/  ULEA UR4, UR6, UR37, 0x4 ;  /* 0x0000002506047291 */ /* 0x000fe2000f8e20ff */
[----:B------:R-:W-:Y:S01]  /*3d30*/  SEL R2, R13, R2, !P2 ;  /* 0x000000020d027207 */ /* 0x000fe20005000000 */
[----:B------:R-:W-:Y:S01]  /*3d40*/  UIADD3 UR5, UPT, UPT, UR5, 0x230, URZ ;  /* 0x0000023005057890 */ /* 0x000fe2000fffe0ff */
[----:B-1----:R-:W-:Y:S01]  /*3d50*/  LEA R0, R11, UR37, 0x3 ;  /* 0x000000250b007c11 */ /* 0x002fe2000f8e18ff */
[----:B------:R-:W-:Y:S01]  /*3d60*/  UIADD3 UR4, UPT, UPT, UR4, 0x2c0, URZ ;  /* 0x000002c004047890 */ /* 0x000fe2000fffe0ff */
[----:B------:R1:W-:Y:S01]  /*3d70*/  @!P2 SYNCS.ARRIVE.TRANS64.RED RZ, [R2+URZ], R5 ;  /* 0x0000000502ffa9a7 */ /* 0x0003e200080004ff */
[----:B------:R-:W-:Y:S01]  /*3d80*/  UIADD3 UR6, UPT, UPT, UR6, 0x1, URZ ;  /* 0x0000000106067890 */ /* 0x000fe2000fffe0ff */
[----:B------:R-:W-:-:S03]  /*3d90*/  VIADD R3, R3, 0x1 ;  /* 0x0000000103037836 */ /* 0x000fc60000000000 */
[----:B------:R-:W-:Y:S02]  /*3da0*/  UISETP.NE.AND UP0, UPT, UR6, 0x2, UPT ;  /* 0x000000020600788c */ /* 0x000fe4000bf05270 */
[----:B------:R-:W-:Y:S01]  /*3db0*/  ISETP.NE.AND P0, PT, R3, 0x2, PT ;  /* 0x000000020300780c */ /* 0x000fe20003f05270 */
[----:B------:R-:W-:Y:S06]  /*3dc0*/  UGETNEXTWORKID.BROADCAST [UR4], [UR5] ;  /* 0x00000000040073ca */ /* 0x000fec0008000100 */
[----:B------:R-:W-:Y:S02]  /*3dd0*/  USEL UR4, URZ, 0x1, UP0 ;  /* 0x00000001ff047887 */ /* 0x000fe40008000000 */
[----:B------:R-:W-:-:S04]  /*3de0*/  USEL UR6, UR6, URZ, UP0 ;  /* 0x000000ff06067287 */ /* 0x000fc80008000000 */
[----:B------:R-:W-:Y:S02]  /*3df0*/  LOP3.LUT R12, R12, UR4, RZ, 0x3c, !PT ;  /* 0x000000040c0c7c12 */ /* 0x000fe4000f8e3cff */
[----:B-1----:R-:W-:-:S04]  /*3e00*/  SHF.L.U32 R5, R9, 0x1f, RZ ;  /* 0x0000001f09057819 */ /* 0x002fc800000006ff */
[----:B------:R-:W1:Y:S02]  /*3e10*/  SYNCS.PHASECHK.TRANS64.TRYWAIT P1, [R0+URZ+0x230], R5 ;  /* 0x00023005000075a7 */ /* 0x000e6400080211ff */
[----:B-1----:R-:W-:Y:S05]  /*3e20*/  @!P1 BRA `(.L_x_79) ;  /* 0x0000006800d89947 */ /* 0x002fea0003800000 */
.L_x_222:
[----:B------:R-:W-:Y:S01]  /*3e30*/  LEA R4, R11, UR37, 0x4 ;  /* 0x000000250b047c11 */ /* 0x000fe2000f8e20ff */
[----:B-1----:R-:W-:Y:S01]  /*3e40*/  VIADD R0, R0, 0x240 ;  /* 0x0000024000007836 */ /* 0x002fe20000000000 */
[----:B------:R-:W-:Y:S01]  /*3e50*/  SEL R3, R3, RZ, P0 ;  /* 0x000000ff03037207 */ /* 0x000fe20000000000 */
[----:B------:R-:W-:-:S03]  /*3e60*/  VIADD R11, R11, 0x1 ;  /* 0x000000010b0b7836 */ /* 0x000fc60000000000 */
[----:B------:R-:W1:Y:S01]  /*3e70*/  LDS.128 R4, [R4+0x2c0] ;  /* 0x0002c00004047984 */ /* 0x000e620000000c00 */
[----:B------:R-:W-:Y:S02]  /*3e80*/  PRMT R0, RZ, 0x654, R0 ;  /* 0x00000654ff007816 */ /* 0x000fe40000000000 */
[C---:B------:R-:W-:Y:S01]  /*3e90*/  ISETP.NE.AND P1, PT, R11.reuse, 0x2, PT ;  /* 0x000000020b00780c */ /* 0x040fe20003f25270 */
[----:B------:R-:W-:Y:S01]  /*3ea0*/  @!PT LDS RZ, [RZ] ;  /* 0x00000000fffff984 */ /* 0x000fe20000000800 */
[----:B------:R-:W-:Y:S01]  /*3eb0*/  @!PT LDS RZ, [RZ] ;  /* 0x00000000fffff984 */ /* 0x000fe20000000800 */
[----:B------:R-:W-:Y:S01]  /*3ec0*/  @!PT LDS RZ, [RZ] ;  /* 0x00000000fffff984 */ /* 0x000fe20000000800 */
[----:B------:R-:W-:Y:S01]  /*3ed0*/  @!PT LDS RZ, [RZ] ;  /* 0x00000000fffff984 */ /* 0x000fe20000000800 */
[----:B------:R2:W-:Y:S06]  /*3ee0*/  MEMBAR.ALL.CTA ;  /* 0x0000000000007992 */ /* 0x0005ec0000008000 */
[----:B--2---:R-:W2:Y:S01]  /*3ef0*/  FENCE.VIEW.ASYNC.S ;  /* 0x00000000000073c6 */ /* 0x004ea20000000000 */
[----:B------:R-:W-:Y:S01]  /*3f00*/  SEL R11, R11, RZ, P1 ;  /* 0x000000ff0b0b7207 */ /* 0x000fe20000800000 */
[----:B--2---:R2:W-:Y:S01]  /*3f10*/  SYNCS.ARRIVE.TRANS64.RED.A1T0 RZ, [R0+URZ], RZ ;  /* 0x000000ff00ff79a7 */ /* 0x0045e200081004ff */
[----:B-1----:R-:W-:-:S02]  /*3f20*/  LOP3.LUT P3, RZ, R6, 0x1, RZ, 0xc0, !PT ;  /* 0x0000000106ff7812 */ /* 0x002fc4000786c0ff */
[----:B------:R-:W-:-:S04]  /*3f30*/  SEL R5, RZ, 0x1, P0 ;  /* 0x00000001ff057807 */ /* 0x000fc80000000000 */
[----:B------:R-:W-:Y:S02]  /*3f40*/  LOP3.LUT R8, R8, R5, RZ, 0x3c, !PT ;  /* 0x0000000508087212 */ /* 0x000fe400078e3cff */
[----:B--2---:R-:W-:-:S04]  /*3f50*/  SEL R0, RZ, 0x1, P1 ;  /* 0x00000001ff007807 */ /* 0x004fc80000800000 */
[----:B------:R-:W-:Y:S01]  /*3f60*/  LOP3.LUT R9, R9, R0, RZ, 0x3c, !PT ;  /* 0x0000000009097212 */ /* 0x000fe200078e3cff */
[----:B------:R-:W-:Y:S06]  /*3f70*/  @P3 BRA `(.L_x_80) ;  /* 0xfffffffc002c3947 */ /* 0x000fec000383ffff */
[----:B------:R-:W-:Y:S01]  /*3f80*/  ULEA UR5, UR6, UR37, 0x3 ;  /* 0x0000002506057291 */ /* 0x000fe2000f8e18ff */
[----:B------:R-:W-:-:S08]  /*3f90*/  SHF.L.U32 R3, R12, 0x1f, RZ ;  /* 0x0000001f0c037819 */ /* 0x000fd000000006ff */
[----:B------:R-:W1:Y:S02]  /*3fa0*/  SYNCS.PHASECHK.TRANS64 P0, [UR5+0x240], R3 ;  /* 0x00024003ff0075a7 */ /* 0x000e640008001005 */
[----:B-1----:R-:W-:Y:S05]  /*3fb0*/  @P0 BRA `(.L_x_81) ;  /* 0x0000000000080947 */ /* 0x002fea0003800000 */
[----:B------:R-:W1:Y:S02]  /*3fc0*/  SYNCS.PHASECHK.TRANS64.TRYWAIT P0, [UR5+0x240], R3 ;  /* 0x00024003ff0075a7 */ /* 0x000e640008001105 */
[----:B-1----:R-:W-:Y:S05]  /*3fd0*/  @!P0 BRA `(.L_x_82) ;  /* 0x0000006800808947 */ /* 0x002fea0003800000 */
.L_x_81:
[----:B------:R-:W-:-:S04]  /*3fe0*/  UIADD3 UR4, UPT, UPT, UR6, 0x1, URZ ;  /* 0x0000000106047890 */ /* 0x000fc8000fffe0ff */
[----:B------:R-:W-:-:S04]  /*3ff0*/  UISETP.NE.AND UP0, UPT, UR4, 0x2, UPT ;  /* 0x000000020400788c */ /* 0x000fc8000bf05270 */
[----:B------:R-:W-:Y:S02]  /*4000*/  USEL UR7, URZ, 0x1, UP0 ;  /* 0x00000001ff077887 */ /* 0x000fe40008000000 */
[----:B------:R-:W-:-:S04]  /*4010*/  USEL UR4, UR4, URZ, UP0 ;  /* 0x000000ff04047287 */ /* 0x000fc80008000000 */
[----:B------:R-:W-:Y:S01]  /*4020*/  ULEA UR4, UR4, UR37, 0x3 ;  /* 0x0000002504047291 */ /* 0x000fe2000f8e18ff */
[----:B-1----:R-:W-:-:S04]  /*4030*/  LOP3.LUT R3, R12, UR7, RZ, 0x3c, !PT ;  /* 0x000000070c037c12 */ /* 0x002fc8000f8e3cff */
[----:B------:R-:W-:-:S04]  /*4040*/  SHF.L.U32 R0, R3, 0x1f, RZ ;  /* 0x0000001f03007819 */ /* 0x000fc800000006ff */
[----:B------:R-:W1:Y:S02]  /*4050*/  SYNCS.PHASECHK.TRANS64 P0, [UR4+0x240], R0 ;  /* 0x00024000ff0075a7 */ /* 0x000e640008001004 */
[----:B-1----:R-:W-:Y:S05]  /*4060*/  @P0 EXIT ;  /* 0x000000000000094d */ /* 0x002fea0003800000 */
[----:B------:R-:W-:Y:S02]  /*4070*/  SHF.L.U32 R3, R3, 0x1f, RZ ;  /* 0x0000001f03037819 */ /* 0x000fe400000006ff */
[----:B------:R-:W-:-:S07]  /*4080*/  MOV R0, UR4 ;  /* 0x0000000400007c02 */ /* 0x000fce0008000f00 */
.L_x_83:
[----:B-1----:R1:W2:Y:S02]  /*4090*/  SYNCS.PHASECHK.TRANS64.TRYWAIT P0, [R0+URZ+0x240], R3 ;  /* 0x00024003000075a7 */ /* 0x0022a400080011ff */
[----:B--2---:R-:W-:Y:S05]  /*40a0*/  @!P0 NANOSLEEP.SYNCS 0x989680 ;  /* 0x009896800000895d */ /* 0x004fea0003900000 */
[----:B------:R-:W2:Y:S02]  /*40b0*/  @!P0 SYNCS.PHASECHK.TRANS64 P0, [R0+URZ+0x240], R3 ;  /* 0x00024003000085a7 */ /* 0x000ea400080010ff */
[----:B--2---:R-:W-:Y:S05]  /*40c0*/  @P0 EXIT ;  /* 0x000000000000094d */ /* 0x004fea0003800000 */
[----:B------:R-:W-:Y:S05]  /*40d0*/  BRA `(.L_x_83) ;  /* 0xfffffffc00ec7947 */ /* 0x000fea000383ffff */
.L_x_76:
[----:B------:R-:W-:Y:S05]  /*40e0*/  BRA.U UP4, `(.L_x_84) ;  /* 0x0000001104847547 */ /* 0x000fea000b800000 */
[----:B------:R-:W-:Y:S01]  /*40f0*/  UMOV UR6, 0x40 ;  /* 0x0000004000067882 */ /* 0x000fe20000000000 */
[----:B------:R-:W-:Y:S01]  /*4100*/  NOP ;  /* 0x0000000000007918 */ /* 0x000fe20000000000 */
[----:B------:R-:W-:Y:S01]  /*4110*/  ULEA UR6, UR37, UR6, 0x18 ;  /* 0x0000000625067291 */ /* 0x000fe2000f8ec0ff */
[----:B------:R-:W-:Y:S02]  /*4120*/  UMOV UR7, 0x400 ;  /* 0x0000040000077882 */ /* 0x000fe40000000000 */
[----:B------:R-:W-:-:S06]  /*4130*/  ULEA UR37, UR37, UR7, 0x18 ;  /* 0x0000000725257291 */ /* 0x000fcc000f8ec0ff */
[----:B------:R-:W1:Y:S02]  /*4140*/  LDS.U8 R2, [UR6+0x1c] ;  /* 0x00001c06ff027984 */ /* 0x000e640008000000 */
[----:B-1----:R-:W-:-:S13]  /*4150*/  ISETP.NE.AND P0, PT, R2, RZ, PT ;  /* 0x000000ff0200720c */ /* 0x002fda0003f05270 */
[----:B------:R-:W-:Y:S05]  /*4160*/  @P0 BRA `(.L_x_85) ;  /* 0x0000000400080947 */ /* 0x000fea0003800000 */
[----:B------:R-:W-:Y:S02]  /*4170*/  UISETP.NE.U32.AND UP0, UPT, UR5, 0x1, UPT ;  /* 0x000000010500788c */ /* 0x000fe4000bf05070 */
[----:B------:R-:W-:-:S07]  /*4180*/  UIADD3 UR8, UPT, UPT, UR6, 0x8, URZ ;  /* 0x0000000806087890 */ /* 0x000fce000fffe0ff */
[----:B------:R-:W-:Y:S05]  /*4190*/  BRA.U !UP0, `(.L_x_86) ;  /* 0x00000001089c7547 */ /* 0x000fea000b800000 */
[----:B------:R-:W-:Y:S01]  /*41a0*/  ELECT P0, URZ, PT ;  /* 0x0000000000ff782f */ /* 0x000fe20003800000 */
[----:B------:R-:W-:-:S12]  /*41b0*/  BSSY B0, `(.L_x_86) ;  /* 0x0000025000007945 */ /* 0x000fd80003800000 */
[----:B------:R-:W-:Y:S05]  /*41c0*/  @!P0 BRA `(.L_x_87) ;  /* 0x00000000008c8947 */ /* 0x000fea0003800000 */
[----:B------:R-:W-:-:S05]  /*41d0*/  UMOV UR7, 0x10 ;  /* 0x0000001000077882 */ /* 0x000fca0000000000 */
[----:B------:R-:W-:Y:S04]  /*41e0*/  DEPBAR.LE SB1, 0x36 ;  /* 0x00009d800000791a */ /* 0x000fe80000000000 */
[----:B------:R-:W1:Y:S02]  /*41f0*/  UTCATOMSWS.2CTA.FIND_AND_SET.ALIGN UP1, UR7, UR7 ;  /* 0x00000007000775e3 */ /* 0x000e640008220800 */
[----:B-1----:R-:W-:Y:S01]  /*4200*/  MOV R11, UR7 ;  /* 0x00000007000b7c02 */ /* 0x002fe20008000f00 */
[----:B------:R-:W-:Y:S06]  /*4210*/  BRA.U UP1, `(.L_x_88) ;  /* 0x0000000101187547 */ /* 0x000fec000b800000 */
.L_x_89:
[----:B------:R-:W-:Y:S05]  /*4220*/  NANOSLEEP 0x64 ;  /* 0x000000640000795d */ /* 0x000fea0003800000 */
[----:B------:R-:W-:-:S05]  /*4230*/  UMOV UR7, 0x10 ;  /* 0x0000001000077882 */ /* 0x000fca0000000000 */
[----:B------:R-:W-:Y:S04]  /*4240*/  DEPBAR.LE SB1, 0x36 ;  /* 0x00009d800000791a */ /* 0x000fe80000000000 */
[----:B------:R-:W1:Y:S02]  /*4250*/  UTCATOMSWS.2CTA.FIND_AND_SET.ALIGN UP1, UR7, UR7 ;  /* 0x00000007000775e3 */ /* 0x000e640008220800 */
[----:B-1----:R-:W-:Y:S01]  /*4260*/  MOV R11, UR7 ;  /* 0x00000007000b7c02 */ /* 0x002fe20008000f00 */
[----:B------:R-:W-:Y:S05]  /*4270*/  BRA.U !UP1, `(.L_x_89) ;  /* 0xfffffffd09e87547 */ /* 0x000fea000b83ffff */
.L_x_88:
[----:B------:R-:W1:Y:S01]  /*4280*/  LDS R5, [UR6+0x10] ;  /* 0x00001006ff057984 */ /* 0x000e620008000800 */
[----:B------:R-:W-:Y:S01]  /*4290*/  IMAD.U32 R3, RZ, RZ, UR37 ;  /* 0x00000025ff037e24 */ /* 0x000fe2000f8e00ff */
[----:B------:R-:W-:-:S03]  /*42a0*/  MOV R2, UR4 ;  /* 0x0000000400027c02 */ /* 0x000fc60008000f00 */
[----:B------:R-:W-:Y:S01]  /*42b0*/  VIADD R3, R3, 0x2e0 ;  /* 0x000002e003037836 */ /* 0x000fe20000000000 */
[----:B-1----:R-:W-:-:S04]  /*42c0*/  SHF.L.U32 R5, R5, 0x1f, RZ ;  /* 0x0000001f05057819 */ /* 0x002fc800000006ff */
[----:B------:R-:W1:Y:S02]  /*42d0*/  SYNCS.PHASECHK.TRANS64.TRYWAIT P0, [UR6+0x8], R5 ;  /* 0x00000805ff0075a7 */ /* 0x000e640008001106 */
[----:B-1----:R-:W-:Y:S05]  /*42e0*/  @P0 BRA `(.L_x_90) ;  /* 0x0000000000080947 */ /* 0x002fea0003800000 */
[----:B------:R-:W1:Y:S02]  /*42f0*/  SYNCS.PHASECHK.TRANS64.TRYWAIT P0, [UR6+0x8], R5 ;  /* 0x00000805ff0075a7 */ /* 0x000e640008001106 */
[----:B-1----:R-:W-:Y:S05]  /*4300*/  @!P0 BRA `(.L_x_91) ;  /* 0x0000006400cc8947 */ /* 0x002fea0003800000 */
.L_x_90:
[----:B-1----:R-:W-:Y:S01]  /*4310*/  HFMA2 R4, -RZ, RZ, 0, 5.9604644775390625e-08 ;  /* 0x00000001ff047431 */ /* 0x002fe200000001ff */
[----:B------:R-:W-:Y:S01]  /*4320*/  UPRMT UR7, UR4, 0x654, UR8 ;  /* 0x0000065404077896 */ /* 0x000fe20008000008 */
[----:B------:R-:W-:Y:S01]  /*4330*/  IMAD.MOV.U32 R6, RZ, RZ, 0xffff ;  /* 0x0000ffffff067424 */ /* 0x000fe200078e00ff */
[----:B------:R-:W-:Y:S01]  /*4340*/  PRMT R2, R2, 0x654, R3 ;  /* 0x0000065402027816 */ /* 0x000fe20000000003 */
[----:B------:R-:W-:Y:S02]  /*4350*/  IMAD.MOV.U32 R5, RZ, RZ, 0x4 ;  /* 0x00000004ff057424 */ /* 0x000fe400078e00ff */
[----:B------:R-:W-:Y:S01]  /*4360*/  IMAD.SHL.U32 R9, R11, 0x20, RZ ;  /* 0x000000200b097824 */ /* 0x000fe200078e00ff */
[----:B------:R-:W-:Y:S02]  /*4370*/  MOV R3, UR7 ;  /* 0x0000000700037c02 */ /* 0x000fe40008000f00 */
[-C--:B------:R-:W-:Y:S01]  /*4380*/  SHF.L.U32 R7, R6, R11.reuse, RZ ;  /* 0x0000000b06077219 */ /* 0x080fe200000006ff */
[----:B------:R1:W-:Y:S01]  /*4390*/  SYNCS.ARRIVE.TRANS64.RED RZ, [UR7], R5 ;  /* 0x00000005ffff79a7 */ /* 0x0003e20008000407 */
[----:B------:R-:W-:Y:S01]  /*43a0*/  SHF.L.U32 R6, R4, R11, RZ ;  /* 0x0000000b04067219 */ /* 0x000fe200000006ff */
[----:B------:R1:W-:Y:S04]  /*43b0*/  STS [UR37+0x2e0], R9 ;  /* 0x0002e009ff007988 */ /* 0x0003e80008000825 */
[----:B------:R1:W-:Y:S04]  /*43c0*/  STAS [R2.64], R11 ;  /* 0x0000000b02007dbd */ /* 0x0003e8000c0008ff */
[----:B------:R1:W-:Y:S04]  /*43d0*/  ATOMS.OR RZ, [UR6+0x14], R7 ;  /* 0x00001407ffff798c */ /* 0x0003e8000b000006 */
[----:B------:R1:W-:Y:S04]  /*43e0*/  ATOMS.OR RZ, [UR6+0x18], R6 ;  /* 0x00001806ffff798c */ /* 0x0003e8000b000006 */
[----:B------:R1:W-:Y:S02]  /*43f0*/  ATOMS.XOR RZ, [UR6+0x10], R4 ;  /* 0x00001004ffff798c */ /* 0x0003e4000b800006 */
.L_x_87:
[----:B------:R-:W-:Y:S05]  /*4400*/  BSYNC B0 ;  /* 0x0000000000007941 */ /* 0x000fea0003800000 */
.L_x_86:
[----:B------:R-:W-:Y:S05]  /*4410*/  BRA.U UP0, `(.L_x_92) ;  /* 0x00000001006c7547 */ /* 0x000fea000b800000 */
[----:B------:R-:W-:-:S03]  /*4420*/  UMOV UR7, 0xffffffff ;  /* 0xffffffff00077882 */ /* 0x000fc60000000000 */
[----:B------:R-:W-:Y:S05]  /*4430*/  BRA.DIV UR7, `(.L_x_93) ;  /* 0x0000006607987947 */ /* 0x000fea000b800000 */
[----:B------:R-:W-:-:S13]  /*4440*/  ELECT P6, URZ, PT ;  /* 0x0000000000ff782f */ /* 0x000fda00038c0000 */
.L_x_226:
[----:B------:R-:W-:Y:S05]  /*4450*/  @!P6 BRA `(.L_x_92) ;  /* 0x00000000005ce947 */ /* 0x000fea0003800000 */
[----:B-1----:R-:W1:Y:S02]  /*4460*/  LDS R3, [UR6+0x10] ;  /* 0x00001006ff037984 */ /* 0x002e640008000800 */
[----:B-1----:R-:W-:-:S04]  /*4470*/  SHF.L.U32 R3, R3, 0x1f, RZ ;  /* 0x0000001f03037819 */ /* 0x002fc800000006ff */
[----:B------:R-:W1:Y:S02]  /*4480*/  SYNCS.PHASECHK.TRANS64.TRYWAIT P0, [UR6+0x8], R3 ;  /* 0x00000803ff0075a7 */ /* 0x000e640008001106 */
[----:B-1----:R-:W-:Y:S05]  /*4490*/  @P0 BRA `(.L_x_94) ;  /* 0x0000000000080947 */ /* 0x002fea0003800000 */
[----:B------:R-:W1:Y:S02]  /*44a0*/  SYNCS.PHASECHK.TRANS64.TRYWAIT P0, [UR6+0x8], R3 ;  /* 0x00000803ff0075a7 */ /* 0x000e640008001106 */
[----:B-1----:R-:W-:Y:S05]  /*44b0*/  @!P0 BRA `(.L_x_95) ;  /* 0x0000006400988947 */ /* 0x002fea0003800000 */
.L_x_94:
[----:B------:R-:W2:Y:S01]  /*44c0*/  LDS R5, [UR37+0x2e0] ;  /* 0x0002e025ff057984 */ /* 0x000ea20008000800 */
[----:B-1----:R-:W-:Y:S02]  /*44d0*/  HFMA2 R2, -RZ, RZ, 0, 5.9604644775390625e-08 ;  /* 0x00000001ff027431 */ /* 0x002fe400000001ff */
[----:B------:R-:W-:Y:S01]  /*44e0*/  IMAD.MOV.U32 R3, RZ, RZ, 0xffff ;  /* 0x0000ffffff037424 */ /* 0x000fe200078e00ff */
[----:B------:R-:W-:Y:S01]  /*44f0*/  UPRMT UR7, UR4, 0x654, UR8 ;  /* 0x0000065404077896 */ /* 0x000fe20008000008 */
[----:B--2---:R-:W-:-:S03]  /*4500*/  IMAD.SHL.U32 R4, R5, 0x20, RZ ;  /* 0x0000002005047824 */ /* 0x004fc600078e00ff */
[-C--:B------:R-:W-:Y:S02]  /*4510*/  SHF.L.U32 R3, R3, R5.reuse, RZ ;  /* 0x0000000503037219 */ /* 0x080fe400000006ff */
[----:B------:R-:W-:Y:S01]  /*4520*/  SHF.L.U32 R5, R2, R5, RZ ;  /* 0x0000000502057219 */ /* 0x000fe200000006ff */
[----:B------:R2:W-:Y:S04]  /*4530*/  STS [UR37+0x2e0], R4 ;  /* 0x0002e004ff007988 */ /* 0x0005e80008000825 */
[----:B------:R2:W-:Y:S04]  /*4540*/  ATOMS.OR RZ, [UR6+0x14], R3 ;  /* 0x00001403ffff798c */ /* 0x0005e8000b000006 */
[----:B------:R2:W-:Y:S01]  /*4550*/  ATOMS.OR RZ, [UR6+0x18], R5 ;  /* 0x00001805ffff798c */ /* 0x0005e2000b000006 */
[----:B------:R-:W-:Y:S03]  /*4560*/  SYNCS.ARRIVE.TRANS64.RED.A1T0 RZ, [UR7], RZ ;  /* 0x000000ffffff79a7 */ /* 0x000fe60008100407 */
[----:B------:R2:W-:Y:S01]  /*4570*/  ATOMS.XOR RZ, [UR6+0x10], R2 ;  /* 0x00001002ffff798c */ /* 0x0005e2000b800006 */
[----:B------:R-:W-:Y:S05]  /*4580*/  BRA `(.L_x_92) ;  /* 0x0000000000107947 */ /* 0x000fea0003800000 */
.L_x_85:
[----:B------:R-:W-:-:S05]  /*4590*/  MOV R2, 0xffffffff ;  /* 0xffffffff00027802 */ /* 0x000fca0000000f00 */
[----:B------:R1:W-:Y:S02]  /*45a0*/  STS [UR37+0x2e0], R2 ;  /* 0x0002e002ff007988 */ /* 0x0003e40008000825 */
[----:B-1----:R-:W-:Y:S02]  /*45b0*/  MOV R2, 0x45d0 ;  /* 0x000045d000027802 */ /* 0x002fe40000000f00 */
[----:B-----5:R-:W-:Y:S05]  /*45c0*/  CALL.REL.NOINC `($__internal_1_$__cuda_sm10x_tcgen05_guardrail_trap_phase_invalid_during_alloc) ;  /* 0x0000006800e07944 */ /* 0x020fea0003c00000 */
.L_x_92:
[----:B------:R-:W-:Y:S05]  /*45d0*/  WARPSYNC.ALL ;  /* 0x0000000000007948 */ /* 0x000fea0003800000 */
[----:B------:R-:W3:Y:S01]  /*45e0*/  S2UR UR8, SR_CgaCtaId ;  /* 0x00000000000879c3 */ /* 0x000ee20000008800 */
[----:B------:R-:W-:Y:S01]  /*45f0*/  UMOV UR6, 0x400 ;  /* 0x0000040000067882 */ /* 0x000fe20000000000 */
[----:B------:R-:W-:-:S06]  /*4600*/  NOP ;  /* 0x0000000000007918 */ /* 0x000fcc0000000000 */
[----:B------:R-:W-:Y:S06]  /*4610*/  BAR.ARV 0x6, 0xa0 ;  /* 0x0182800000007b1d */ /* 0x000fec0000002000 */
[----:B------:R-:W-:Y:S01]  /*4620*/  LOP3.LUT R0, R0, 0xffff, RZ, 0xc0, !PT ;  /* 0x0000ffff00007812 */ /* 0x000fe200078ec0ff */
[----:B-1----:R-:W-:Y:S01]  /*4630*/  IMAD.MOV.U32 R9, RZ, RZ, 0x1 ;  /* 0x00000001ff097424 */ /* 0x002fe200078e00ff */
[----:B------:R-:W-:Y:S01]  /*4640*/  LOP3.LUT R8, R8, 0xffff, RZ, 0xc0, !PT ;  /* 0x0000ffff08087812 */ /* 0x000fe200078ec0ff */
[----:B------:R-:W-:Y:S01]  /*4650*/  UMOV UR22, URZ ;  /* 0x000000ff00167c82 */ /* 0x000fe20008000000 */
[----:B------:R-:W-:Y:S01]  /*4660*/  R2UR UR12, R0 ;  /* 0x00000000000c72ca */ /* 0x000fe200000e0000 */
[----:B------:R-:W-:Y:S01]  /*4670*/  UMOV UR21, URZ ;  /* 0x000000ff00157c82 */ /* 0x000fe20008000000 */
[----:B------:R-:W-:Y:S01]  /*4680*/  R2UR UR13, R8 ;  /* 0x00000000080d72ca */ /* 0x000fe200000e0000 */
[----:B------:R-:W-:Y:S01]  /*4690*/  IMAD.MOV.U32 R8, RZ, RZ, RZ ;  /* 0x000000ffff087224 */ /* 0x000fe200078e00ff */
[----:B------:R-:W-:-:S02]  /*46a0*/  UISETP.NE.AND UP2, UPT, UR5, URZ, UPT ;  /* 0x000000ff0500728c */ /* 0x000fc4000bf45270 */
[----:B---3--:R-:W-:Y:S01]  /*46b0*/  ULEA UR8, UR8, UR6, 0x18 ;  /* 0x0000000608087291 */ /* 0x008fe2000f8ec0ff */
[----:B------:R-:W1:Y:S03]  /*46c0*/  LDCU UR6, c[0x0][0x38c] ;  /* 0x00007180ff0677ac */ /* 0x000e660008000800 */
[----:B------:R-:W-:Y:S02]  /*46d0*/  UIADD3 UR14, UPT, UPT, UR8, 0x8600, URZ ;  /* 0x00008600080e7890 */ /* 0x000fe4000fffe0ff */
[----:B------:R-:W-:-:S03]  /*46e0*/  UIADD3 UR15, UPT, UPT, UR8, 0x28600, URZ ;  /* 0x00028600080f7890 */ /* 0x000fc6000fffe0ff */
[----:B--2---:R-:W2:Y:S01]  /*46f0*/  LDS R2, [UR8+0x2e0] ;  /* 0x0002e008ff027984 */ /* 0x004ea20008000800 */
[----:B------:R-:W-:Y:S02]  /*4700*/  USHF.R.U32.HI UR14, URZ, 0x4, UR14 ;  /* 0x00000004ff0e7899 */ /* 0x000fe4000801160e */
[----:B------:R-:W-:Y:S02]  /*4710*/  USHF.R.U32.HI UR15, URZ, 0x4, UR15 ;  /* 0x00000004ff0f7899 */ /* 0x000fe4000801160f */
[----:B------:R-:W-:Y:S02]  /*4720*/  ULOP3.LUT UR14, UR14, 0x3fff, URZ, 0xc0, !UPT ;  /* 0x00003fff0e0e7892 */ /* 0x000fe4000f8ec0ff */
[----:B------:R-:W-:Y:S02]  /*4730*/  ULOP3.LUT UR15, UR15, 0x3fff, URZ, 0xc0, !UPT ;  /* 0x00003fff0f0f7892 */ /* 0x000fe4000f8ec0ff */
[----:B------:R-:W-:Y:S02]  /*4740*/  ULOP3.LUT UR14, UR14, 0x10000, URZ, 0xfc, !UPT ;  /* 0x000100000e0e7892 */ /* 0x000fe4000f8efcff */
[----:B-1----:R-:W-:-:S02]  /*4750*/  UIADD3 UR6, UPT, UPT, UR6, 0x1f, URZ ;  /* 0x0000001f06067890 */ /* 0x002fc4000fffe0ff */
[----:B------:R-:W-:Y:S02]  /*4760*/  ULOP3.LUT UR15, UR15, 0x10000, URZ, 0xfc, !UPT ;  /* 0x000100000f0f7892 */ /* 0x000fe4000f8efcff */
[----:B------:R-:W-:Y:S01]  /*4770*/  USHF.R.S32.HI UR7, URZ, 0x1f, UR6 ;  /* 0x0000001fff077899 */ /* 0x000fe20008011406 */
[----:B------:R-:W-:Y:S01]  /*4780*/  UMOV UR20, URZ ;  /* 0x000000ff00147c82 */ /* 0x000fe20008000000 */
[----:B------:R-:W-:Y:S02]  /*4790*/  UMOV UR26, 0x0 ;  /* 0x00000000001a7882 */ /* 0x000fe40000000000 */
[----:B------:R-:W-:Y:S01]  /*47a0*/  ULEA.HI UR7, UR7, UR6, URZ, 0x5 ;  /* 0x0000000607077291 */ /* 0x000fe2000f8f28ff */
[----:B------:R-:W-:-:S03]  /*47b0*/  UMOV UR27, 0x10200490 ;  /* 0x10200490001b7882 */ /* 0x000fc60000000000 */
[----:B------:R-:W-:-:S04]  /*47c0*/  USHF.R.S32.HI UR7, URZ, 0x5, UR7 ;  /* 0x00000005ff077899 */ /* 0x000fc80008011407 */
[----:B------:R-:W-:-:S04]  /*47d0*/  UISETP.LT.AND UP0, UPT, UR7, 0x1, UPT ;  /* 0x000000010700788c */ /* 0x000fc8000bf01270 */
[----:B------:R-:W-:Y:S01]  /*47e0*/  USEL UR23, UR7, 0x1, !UP0 ;  /* 0x0000000107177887 */ /* 0x000fe2000c000000 */
[----:B--2---:R-:W-:Y:S02]  /*47f0*/  R2UR UR24, R2 ;  /* 0x00000000021872ca */ /* 0x004fe400000e0000 */
[----:B------:R-:W-:-:S13]  /*4800*/  CS2R R2, SRZ ;  /* 0x0000000000027805 */ /* 0x000fda000001ff00 */
.L_x_103:
[C---:B------:R-:W-:Y:S02]  /*4810*/  LEA R0, R8.reuse, UR8, 0x3 ;  /* 0x0000000808007c11 */ /* 0x040fe4000f8e18ff */
[----:B------:R-:W-:Y:S02]  /*4820*/  SHF.L.U32 R5, R3, 0x1f, RZ ;  /* 0x0000001f03057819 */ /* 0x000fe400000006ff */
[----:B------:R-:W-:Y:S02]  /*4830*/  LEA R4, R8, UR8, 0x4 ;  /* 0x0000000808047c11 */ /* 0x000fe4000f8e20ff */
[----:B------:R-:W1:Y:S02]  /*4840*/  SYNCS.PHASECHK.TRANS64.TRYWAIT P0, [R0+URZ+0x230], R5 ;  /* 0x00023005000075a7 */ /* 0x000e6400080011ff */
[----:B-1-34-:R-:W-:Y:S05]  /*4850*/  @!P0 BRA `(.L_x_96) ;  /* 0x0000006000c88947 */ /* 0x01afea0003800000 */
.L_x_227:
[----:B-1----:R-:W1:Y:S01]  /*4860*/  LDS.128 R4, [R4+0x2c0] ;  /* 0x0002c00004047984 */ /* 0x002e620000000c00 */
[----:B------:R-:W-:Y:S02]  /*4870*/  VIADD R0, R0, 0x240 ;  /* 0x0000024000007836 */ /* 0x000fe40000000000 */
[----:B------:R-:W-:Y:S01]  /*4880*/  VIADD R8, R8, 0x1 ;  /* 0x0000000108087836 */ /* 0x000fe20000000000 */
[----:B------:R-:W-:Y:S01]  /*4890*/  @!PT LDS RZ, [RZ] ;  /* 0x00000000fffff984 */ /* 0x000fe20000000800 */
[----:B------:R-:W-:Y:S01]  /*48a0*/  @!PT LDS RZ, [RZ] ;  /* 0x00000000fffff984 */ /* 0x000fe20000000800 */
[----:B------:R-:W-:Y:S01]  /*48b0*/  @!PT LDS RZ, [RZ] ;  /* 0x00000000fffff984 */ /* 0x000fe20000000800 */
[----:B------:R-:W-:Y:S01]  /*48c0*/  @!PT LDS RZ, [RZ] ;  /* 0x00000000fffff984 */ /* 0x000fe20000000800 */
[----:B------:R2:W-:Y:S06]  /*48d0*/  MEMBAR.ALL.CTA ;  /* 0x0000000000007992 */ /* 0x0005ec0000008000 */
[----:B--2---:R-:W2:Y:S01]  /*48e0*/  FENCE.VIEW.ASYNC.S ;  /* 0x00000000000073c6 */ /* 0x004ea20000000000 */
[----:B------:R-:W-:-:S04]  /*48f0*/  PRMT R0, RZ, 0x654, R0 ;  /* 0x00000654ff007816 */ /* 0x000fc80000000000 */
[----:B--2---:R2:W-:Y:S01]  /*4900*/  SYNCS.ARRIVE.TRANS64.RED.A1T0 RZ, [R0+URZ], RZ ;  /* 0x000000ff00ff79a7 */ /* 0x0045e200081004ff */
[----:B-1----:R-:W-:Y:S01]  /*4910*/  LOP3.LUT P1, RZ, R6, 0x1, RZ, 0xc0, !PT ;  /* 0x0000000106ff7812 */ /* 0x002fe2000782c0ff */
[----:B--2---:R-:W-:-:S12]  /*4920*/  BRA.U UP2, `(.L_x_97) ;  /* 0x0000000102cc7547 */ /* 0x004fd8000b800000 */
[----:B------:R-:W1:Y:S01]  /*4930*/  LDCU UR6, c[0x0][0x38c] ;  /* 0x00007180ff0677ac */ /* 0x000e620008000800 */
[----:B------:R-:W-:Y:S02]  /*4940*/  PLOP3.LUT P2, PT, PT, PT, PT, 0x80, 0x8 ;  /* 0x000000000008781c */ /* 0x000fe40003f4f070 */
[----:B------:R-:W-:Y:S01]  /*4950*/  SHF.L.U32 R5, R9, 0x1f, RZ ;  /* 0x0000001f09057819 */ /* 0x000fe200000006ff */
[----:B------:R-:W-:Y:S02]  /*4960*/  ULEA UR11, UR22, UR8, 0x3 ;  /* 0x00000008160b7291 */ /* 0x000fe4000f8e18ff */
[----:B-1----:R-:W-:-:S06]  /*4970*/  UISETP.GE.AND UP0, UPT, UR6, 0x1, UPT ;  /* 0x000000010600788c */ /* 0x002fcc000bf06270 */
[----:B------:R-:W-:-:S05]  /*4980*/  PLOP3.LUT P0, PT, PT, PT, UP0, 0x80, 0x8 ;  /* 0x000000000008781c */ /* 0x000fca0003f0f008 */
[----:B------:R-:W-:-:S08]  /*4990*/  @UP0 ULEA UR6, UR21, UR8, 0x3 ;  /* 0x0000000815060291 */ /* 0x000fd0000f8e18ff */
[----:B------:R-:W-:-:S04]  /*49a0*/  @P0 SHF.L.U32 R0, R2, 0x1f, RZ ;  /* 0x0000001f02000819 */ /* 0x000fc800000006ff */
[----:B------:R1:W2:Y:S01]  /*49b0*/  @P0 SYNCS.PHASECHK.TRANS64.TRYWAIT P2, [UR6], R0 ;  /* 0x00000000ff0005a7 */ /* 0x0002a20008041106 */
[----:B------:R-:W3:Y:S02]  /*49c0*/  SYNCS.PHASECHK.TRANS64.TRYWAIT P0, [UR11+0x270], R5 ;  /* 0x00027005ff0075a7 */ /* 0x000ee4000800110b */
[----:B-123--:R-:W-:Y:S05]  /*49d0*/  @!P0 BRA `(.L_x_98) ;  /* 0x00000060007c8947 */ /* 0x00efea0003800000 */
.L_x_229:
[----:B------:R-:W-:Y:S01]  /*49e0*/  UMOV UR19, UR20 ;  /* 0x0000001400137c82 */ /* 0x000fe20008000000 */
[----:B------:R-:W-:Y:S05]  /*49f0*/  BRA.U !UP0, `(.L_x_99) ;  /* 0x0000000108887547 */ /* 0x000fea000b800000 */
[----:B------:R-:W-:Y:S02]  /*4a00*/  UIADD3 UR19, UPT, UPT, UR23, UR20, URZ ;  /* 0x0000001417137290 */ /* 0x000fe4000fffe0ff */
[----:B------:R-:W-:Y:S02]  /*4a10*/  ULEA UR10, UR22, UR24, 0x7 ;  /* 0x00000018160a7291 */ /* 0x000fe4000f8e38ff */
[----:B------:R-:W-:Y:S01]  /*4a20*/  UPLOP3.LUT UP3, UPT, UPT, UPT, UPT, 0x40, 0x4 ;  /* 0x000000000004789c */ /* 0x000fe20003f6e870 */
[----:B------:R-:W-:Y:S01]  /*4a30*/  UMOV UR18, UR7 ;  /* 0x0000000700127c82 */ /* 0x000fe20008000000 */
[----:B------:R-:W-:-:S09]  /*4a40*/  UMOV UR17, UR21 ;  /* 0x0000001500117c82 */ /* 0x000fd20008000000 */
.L_x_102:
[----:B--2---:R-:W-:Y:S01]  /*4a50*/  ULEA UR9, UR17, UR8, 0x3 ;  /* 0x0000000811097291 */ /* 0x004fe2000f8e18ff */
[----:B---3--:R-:W-:Y:S11]  /*4a60*/  @P2 BRA `(.L_x_100) ;  /* 0x00000000000c2947 */ /* 0x008ff60003800000 */
[----:B-1----:R-:W-:Y:S04]  /*4a70*/  SHF.L.U32 R5, R2, 0x1f, RZ ;  /* 0x0000001f02057819 */ /* 0x002fe800000006ff */
[----:B------:R-:W1:Y:S02]  /*4a80*/  SYNCS.PHASECHK.TRANS64.TRYWAIT P0, [UR9], R5 ;  /* 0x00000005ff0075a7 */ /* 0x000e640008001109 */
[----:B-1----:R-:W-:Y:S05]  /*4a90*/  @!P0 BRA `(.L_x_101) ;  /* 0x0000006000648947 */ /* 0x002fea0003800000 */
.L_x_100:
[----:B------:R-:W-:Y:S01]  /*4aa0*/  UISETP.NE.AND UP0, UPT, UR18, 0x1, UPT ;  /* 0x000000011200788c */ /* 0x000fe2000bf05270 */
[----:B------:R-:W-:Y:S01]  /*4ab0*/  PLOP3.LUT P2, PT, PT, PT, PT, 0x80, 0x8 ;  /* 0x000000000008781c */ /* 0x000fe20003f4f070 */
[----:B------:R-:W-:Y:S02]  /*4ac0*/  UIADD3 UR21, UPT, UPT, UR17, 0x1, URZ ;  /* 0x0000000111157890 */ /* 0x000fe4000fffe0ff */
[----:B------:R-:W-:Y:S02]  /*4ad0*/  ULEA UR28, UR17, UR15, 0x7 ;  /* 0x0000000f111c7291 */ /* 0x000fe4000f8e38ff */
[----:B------:R-:W-:Y:S01]  /*4ae0*/  UISETP.NE.AND UP1, UPT, UR21, 0x20, UPT ;  /* 0x000000201500788c */ /* 0x000fe2000bf25270 */
[----:B------:R-:W-:Y:S01]  /*4af0*/  PLOP3.LUT P0, PT, PT, PT, UP0, 0x80, 0x8 ;  /* 0x000000000008781c */ /* 0x000fe20003f0f008 */
[----:B------:R-:W-:Y:S02]  /*4b00*/  ULEA UR30, UR17, UR14, 0x8 ;  /* 0x0000000e111e7291 */ /* 0x000fe4000f8e40ff */
[----:B------:R-:W-:Y:S02]  /*4b10*/  USEL UR16, URZ, 0x1, UP1 ;  /* 0x00000001ff107887 */ /* 0x000fe40008800000 */
[----:B------:R-:W-:Y:S02]  /*4b20*/  USEL UR21, UR21, URZ, UP1 ;  /* 0x000000ff15157287 */ /* 0x000fe40008800000 */
[----:B------:R-:W-:Y:S02]  /*4b30*/  UIADD3 UR9, UPT, UPT, UR9, 0x100, URZ ;  /* 0x0000010009097890 */ /* 0x000fe4000fffe0ff */
[----:B------:R-:W-:Y:S01]  /*4b40*/  @UP0 ULEA UR6, UR21, UR8, 0x3 ;  /* 0x0000000815060291 */ /* 0x000fe2000f8e18ff */
[----:B------:R-:W-:Y:S01]  /*4b50*/  LOP3.LUT R2, R2, UR16, RZ, 0x3c, !PT ;  /* 0x0000001002027c12 */ /* 0x000fe2000f8e3cff */
[----:B------:R-:W-:Y:S01]  /*4b60*/  UMOV UR29, 0xc0004010 ;  /* 0xc0004010001d7882 */ /* 0x000fe20000000000 */
[----:B------:R-:W-:Y:S01]  /*4b70*/  UMOV UR31, 0xc0004010 ;  /* 0xc0004010001f7882 */ /* 0x000fe20000000000 */
[----:B------:R-:W-:Y:S01]  /*4b80*/  UIADD3 UR20, UPT, UPT, UR20, 0x1, URZ ;  /* 0x0000000114147890 */ /* 0x000fe2000fffe0ff */
[----:B-1----:R-:W-:Y:S01]  /*4b90*/  @P0 SHF.L.U32 R0, R2, 0x1f, RZ ;  /* 0x0000001f02000819 */ /* 0x002fe200000006ff */
[----:B------:R-:W-:Y:S02]  /*4ba0*/  UIADD3 UR18, UPT, UPT, UR18, -0x1, URZ ;  /* 0xffffffff12127890 */ /* 0x000fe4000fffe0ff */
[----:B------:R-:W-:Y:S01]  /*4bb0*/  UISETP.NE.AND UP0, UPT, UR20, UR19, UPT ;  /* 0x000000131400728c */ /* 0x000fe2000bf05270 */
[----:B------:R2:W3:Y:S01]  /*4bc0*/  @P0 SYNCS.PHASECHK.TRANS64.TRYWAIT P2, [UR6], R0 ;  /* 0x00000000ff0005a7 */ /* 0x0004e20008041106 */
[----:B------:R2:W-:Y:S01]  /*4bd0*/  UTCQMMA.2CTA gdesc[UR30], gdesc[UR28], tmem[UR10], tmem[UR26], idesc[UR27], UP3 ;  /* 0x00ff1a1c1e0075ea */ /* 0x0005e20009a0030a */
[----:B------:R-:W-:Y:S01]  /*4be0*/  UPLOP3.LUT UP3, UPT, UPT, UPT, UPT, 0x80, 0x8 ;  /* 0x000000000008789c */ /* 0x000fe20003f6f070 */
[----:B------:R2:W-:Y:S01]  /*4bf0*/  UTCBAR.2CTA.MULTICAST [UR9], URZ, UR13 ;  /* 0x000000ff090073e9 */ /* 0x0005e2000820080d */
[----:B------:R-:W-:Y:S04]  /*4c00*/  UMOV UR17, UR21 ;  /* 0x0000001500117c82 */ /* 0x000fe80008000000 */
[----:B------:R-:W-:Y:S05]  /*4c10*/  BRA.U UP0, `(.L_x_102) ;  /* 0xfffffffd008c7547 */ /* 0x000fea000b83ffff */
.L_x_99:
[----:B------:R-:W-:Y:S01]  /*4c20*/  UIADD3 UR11, UPT, UPT, UR11, 0x250, URZ ;  /* 0x000002500b0b7890 */ /* 0x000fe2000fffe0ff */
[----:B------:R-:W-:-:S08]  /*4c30*/  UMOV UR20, UR19 ;  /* 0x0000001300147c82 */ /* 0x000fd00008000000 */
[----:B------:R4:W-:Y:S01]  /*4c40*/  UTCBAR.2CTA.MULTICAST [UR11], URZ, UR12 ;  /* 0x000000ff0b0073e9 */ /* 0x0009e2000820080c */
[----:B------:R-:W-:Y:S02]  /*4c50*/  NOP ;  /* 0x0000000000007918 */ /* 0x000fe40000000000 */
.L_x_97:
[----:B------:R-:W-:Y:S01]  /*4c60*/  UIADD3 UR22, UPT, UPT, UR22, 0x1, URZ ;  /* 0x0000000116167890 */ /* 0x000fe2000fffe0ff */
[----:B------:R-:W-:-:S03]  /*4c70*/  ISETP.NE.AND P0, PT, R8, 0x2, PT ;  /* 0x000000020800780c */ /* 0x000fc60003f05270 */
[----:B------:R-:W-:Y:S01]  /*4c80*/  UISETP.NE.AND UP0, UPT, UR22, 0x4, UPT ;  /* 0x000000041600788c */ /* 0x000fe2000bf05270 */
[----:B-12---:R-:W-:Y:S02]  /*4c90*/  SEL R0, RZ, 0x1, P0 ;  /* 0x00000001ff007807 */ /* 0x006fe40000000000 */
[----:B------:R-:W-:Y:S01]  /*4ca0*/  SEL R8, R8, RZ, P0 ;  /* 0x000000ff08087207 */ /* 0x000fe20000000000 */
[----:B------:R-:W-:Y:S01]  /*4cb0*/  USEL UR6, URZ, 0x1, UP0 ;  /* 0x00000001ff067887 */ /* 0x000fe20008000000 */
[----:B------:R-:W-:Y:S01]  /*4cc0*/  LOP3.LUT R3, R3, R0, RZ, 0x3c, !PT ;  /* 0x0000000003037212 */ /* 0x000fe200078e3cff */
[----:B------:R-:W-:-:S04]  /*4cd0*/  USEL UR22, UR22, URZ, UP0 ;  /* 0x000000ff16167287 */ /* 0x000fc80008000000 */
[----:B------:R-:W-:Y:S01]  /*4ce0*/  LOP3.LUT R9, R9, UR6, RZ, 0x3c, !PT ;  /* 0x0000000609097c12 */ /* 0x000fe2000f8e3cff */
[----:B------:R-:W-:Y:S07]  /*4cf0*/  @P1 BRA `(.L_x_103) ;  /* 0xfffffff800c41947 */ /* 0x000fee000383ffff */
[----:B------:R-:W1:Y:S01]  /*4d00*/  S2UR UR6, SR_CgaCtaId ;  /* 0x00000000000679c3 */ /* 0x000e620000008800 */
[----:B------:R-:W-:Y:S01]  /*4d10*/  ELECT P0, URZ, PT ;  /* 0x0000000000ff782f */ /* 0x000fe20003800000 */
[----:B------:R-:W-:Y:S01]  /*4d20*/  HFMA2 R0, -RZ, RZ, 0, 5.9604644775390625e-08 ;  /* 0x00000001ff007431 */ /* 0x000fe200000001ff */
[----:B------:R-:W-:-:S05]  /*4d30*/  UMOV UR7, 0x40 ;  /* 0x0000004000077882 */ /* 0x000fca0000000000 */
[----:B------:R-:W-:Y:S01]  /*4d40*/  UVIRTCOUNT.DEALLOC.SMPOOL 0x80 ;  /* 0x000000800000784c */ /* 0x000fe20000000000 */
[----:B------:R-:W-:Y:S02]  /*4d50*/  UISETP.NE.AND UP0, UPT, UR5, URZ, UPT ;  /* 0x000000ff0500728c */ /* 0x000fe4000bf05270 */
[----:B-1----:R-:W-:-:S09]  /*4d60*/  ULEA UR6, UR6, UR7, 0x18 ;  /* 0x0000000706067291 */ /* 0x002fd2000f8ec0ff */
[----:B------:R1:W-:Y:S01]  /*4d70*/  @P0 STS.U8 [UR6+0x1c], R0 ;  /* 0x00001c00ff000988 */ /* 0x0003e20008000006 */
[----:B------:R-:W-:Y:S05]  /*4d80*/  BRA.U UP0, `(.L_x_104) ;  /* 0x0000000100a07547 */ /* 0x000fea000b800000 */
[----:B------:R-:W-:Y:S01]  /*4d90*/  UIADD3 UR5, UPT, UPT, UR8, 0x270, URZ ;  /* 0x0000027008057890 */ /* 0x000fe2000fffe0ff */
[----:B------:R-:W-:-:S03]  /*4da0*/  SHF.L.U32 R3, R9, 0x1f, RZ ;  /* 0x0000001f09037819 */ /* 0x000fc600000006ff */
[----:B------:R-:W-:-:S09]  /*4db0*/  ULEA UR7, UR22, UR5, 0x3 ;  /* 0x0000000516077291 */ /* 0x000fd2000f8e18ff */
[----:B------:R-:W2:Y:S02]  /*4dc0*/  SYNCS.PHASECHK.TRANS64.TRYWAIT P0, [UR7], R3 ;  /* 0x00000003ff0075a7 */ /* 0x000ea40008001107 */
[----:B--2---:R-:W-:Y:S05]  /*4dd0*/  @!P0 BRA `(.L_x_105) ;  /* 0x0000005c00ac8947 */ /* 0x004fea0003800000 */
.L_x_232:
        /* <DEDUP_REMOVED lines=9> */
.L_x_234:
        /* <DEDUP_REMOVED lines=9> */
.L_x_236:
[----:B------:R-:W-:-:S04]  /*4f00*/  UIADD3 UR9, UPT, UPT, UR9, 0x1, URZ ;  /* 0x0000000109097890 */ /* 0x000fc8000fffe0ff */
[----:B------:R-:W-:-:S04]  /*4f10*/  UISETP.NE.AND UP1, UPT, UR9, 0x4, UPT ;  /* 0x000000040900788c */ /* 0x000fc8000bf25270 */
[----:B------:R-:W-:Y:S02]  /*4f20*/  USEL UR7, URZ, 0x1, UP1 ;  /* 0x00000001ff077887 */ /* 0x000fe40008800000 */
[----:B------:R-:W-:-:S04]  /*4f30*/  USEL UR9, UR9, URZ, UP1 ;  /* 0x000000ff09097287 */ /* 0x000fc80008800000 */
[----:B------:R-:W-:Y:S01]  /*4f40*/  ULEA UR9, UR9, UR5, 0x3 ;  /* 0x0000000509097291 */ /* 0x000fe2000f8e18ff */
[----:B-1----:R-:W-:-:S04]  /*4f50*/  LOP3.LUT R3, R2, UR7, RZ, 0x3c, !PT ;  /* 0x0000000702037c12 */ /* 0x002fc8000f8e3cff */
[----:B------:R-:W-:Y:S01]  /*4f60*/  SHF.L.U32 R3, R3, 0x1f, RZ ;  /* 0x0000001f03037819 */ /* 0x000fe200000006ff */
[----:B------:R-:W-:-:S04]  /*4f70*/  IMAD.U32 R0, RZ, RZ, UR9 ;  /* 0x00000009ff007e24 */ /* 0x000fc8000f8e00ff */
[----:B------:R1:W2:Y:S03]  /*4f80*/  SYNCS.PHASECHK.TRANS64.TRYWAIT P0, [R0+URZ], R3 ;  /* 0x00000003000075a7 */ /* 0x0002a600080011ff */
[----:B--2---:R-:W-:Y:S05]  /*4f90*/  @!P0 NANOSLEEP.SYNCS 0x989680 ;  /* 0x009896800000895d */ /* 0x004fea0003900000 */
[----:B------:R-:W2:Y:S02]  /*4fa0*/  @!P0 SYNCS.PHASECHK.TRANS64 P0, [R0+URZ], R3 ;  /* 0x00000003000085a7 */ /* 0x000ea400080010ff */
[----:B--2---:R-:W-:Y:S05]  /*4fb0*/  @P0 BRA `(.L_x_108) ;  /* 0x0000000000200947 */ /* 0x004fea0003800000 */
.L_x_109:
[----:B--2---:R2:W1:Y:S02]  /*4fc0*/  SYNCS.PHASECHK.TRANS64.TRYWAIT P0, [R0+URZ], R3 ;  /* 0x00000003000075a7 */ /* 0x00446400080011ff */
[----:B-1----:R-:W-:Y:S05]  /*4fd0*/  @!P0 NANOSLEEP.SYNCS 0x989680 ;  /* 0x009896800000895d */ /* 0x002fea0003900000 */
[----:B------:R-:W1:Y:S02]  /*4fe0*/  @!P0 SYNCS.PHASECHK.TRANS64 P0, [R0+URZ], R3 ;  /* 0x00000003000085a7 */ /* 0x000e6400080010ff */
[----:B-1----:R-:W-:Y:S05]  /*4ff0*/  @!P0 BRA `(.L_x_109) ;  /* 0xfffffffc00f08947 */ /* 0x002fea000383ffff */
[----:B------:R-:W-:Y:S05]  /*5000*/  BRA `(.L_x_108) ;  /* 0x00000000000c7947 */ /* 0x000fea0003800000 */
.L_x_104:
[----:B------:R-:W-:-:S04]  /*5010*/  UIADD3 UR5, UPT, UPT, UR8, 0x2b0, URZ ;  /* 0x000002b008057890 */ /* 0x000fc8000fffe0ff */
[----:B------:R-:W-:-:S09]  /*5020*/  UPRMT UR5, UR4, 0x654, UR5 ;  /* 0x0000065404057896 */ /* 0x000fd20008000005 */
[----:B------:R-:W-:Y:S03]  /*5030*/  SYNCS.ARRIVE.TRANS64.RED.A1T0 RZ, [UR5], RZ ;  /* 0x000000ffffff79a7 */ /* 0x000fe60008100405 */
.L_x_108:
[----:B-12---:R-:W-:Y:S01]  /*5040*/  SHF.L.U32 R3, RZ, 0x1f, RZ ;  /* 0x0000001fff037819 */ /* 0x006fe200000006ff */
[----:B------:R-:W-:Y:S01]  /*5050*/  UIADD3 UR5, UPT, UPT, UR8, 0x2b0, URZ ;  /* 0x000002b008057890 */ /* 0x000fe2000fffe0ff */
[----:B------:R-:W-:Y:S02]  /*5060*/  PLOP3.LUT P0, PT, PT, PT, UP0, 0x80, 0x8 ;  /* 0x000000000008781c */ /* 0x000fe40003f0f008 */
[----:B------:R-:W1:Y:S02]  /*5070*/  SYNCS.PHASECHK.TRANS64.TRYWAIT P1, [UR8+0x2b0], R3 ;  /* 0x0002b003ff0075a7 */ /* 0x000e640008021108 */
[----:B-1----:R-:W-:Y:S09]  /*5080*/  @!P1 BRA `(.L_x_110) ;  /* 0x0000005c00489947 */ /* 0x002ff20003800000 */
.L_x_238:
[----:B------:R-:W-:Y:S01]  /*5090*/  @!UP0 UPRMT UR5, UR4, 0x654, UR5 ;  /* 0x0000065404058896 */ /* 0x000fe20008000005 */
[----:B------:R-:W-:Y:S02]  /*50a0*/  UMOV UR8, 0xffff ;  /* 0x0000ffff00087882 */ /* 0x000fe40000000000 */
[----:B------:R-:W-:-:S06]  /*50b0*/  UMOV UR4, 0x1 ;  /* 0x0000000100047882 */ /* 0x000fcc0000000000 */
[----:B------:R-:W-:Y:S01]  /*50c0*/  @!P0 SYNCS.ARRIVE.TRANS64.RED.A1T0 RZ, [UR5], RZ ;  /* 0x000000ffffff89a7 */ /* 0x000fe20008100405 */
[----:B------:R-:W-:Y:S01]  /*50d0*/  NOP ;  /* 0x0000000000007918 */ /* 0x000fe20000000000 */
[----:B-1----:R-:W1:Y:S01]  /*50e0*/  LDS R0, [UR6+0x14] ;  /* 0x00001406ff007984 */ /* 0x002e620008000800 */
[----:B------:R-:W-:-:S04]  /*50f0*/  ULOP3.LUT UR5, UR24, 0xffff, URZ, 0xc0, !UPT ;  /* 0x0000ffff18057892 */ /* 0x000fc8000f8ec0ff */
[----:B------:R-:W-:-:S04]  /*5100*/  USHF.R.U32.HI UR5, URZ, 0x5, UR5 ;  /* 0x00000005ff057899 */ /* 0x000fc80008011605 */
[----:B------:R-:W-:Y:S02]  /*5110*/  USHF.L.U32 UR8, UR8, UR5, URZ ;  /* 0x0000000508087299 */ /* 0x000fe400080006ff */
[----:B------:R-:W-:-:S04]  /*5120*/  USHF.L.U32 UR4, UR4, UR5, URZ ;  /* 0x0000000504047299 */ /* 0x000fc800080006ff */
[----:B-1----:R-:W-:-:S04]  /*5130*/  LOP3.LUT R0, R0, UR8, RZ, 0xc0, !PT ;  /* 0x0000000800007c12 */ /* 0x002fc8000f8ec0ff */
[----:B------:R-:W-:-:S13]  /*5140*/  ISETP.NE.AND P0, PT, R0, UR8, PT ;  /* 0x0000000800007c0c */ /* 0x000fda000bf05270 */
[----:B------:R-:W-:Y:S05]  /*5150*/  @P0 BRA `(.L_x_111) ;  /* 0x0000000000580947 */ /* 0x000fea0003800000 */
[----:B------:R-:W1:Y:S02]  /*5160*/  LDS R0, [UR6+0x18] ;  /* 0x00001806ff007984 */ /* 0x000e640008000800 */
[----:B-1----:R-:W-:-:S04]  /*5170*/  LOP3.LUT R0, R0, UR4, RZ, 0xc0, !PT ;  /* 0x0000000400007c12 */ /* 0x002fc8000f8ec0ff */
[----:B------:R-:W-:-:S13]  /*5180*/  ISETP.NE.AND P0, PT, R0, UR4, PT ;  /* 0x0000000400007c0c */ /* 0x000fda000bf05270 */
[----:B------:R-:W-:Y:S05]  /*5190*/  @P0 BRA `(.L_x_112) ;  /* 0x00000000003c0947 */ /* 0x000fea0003800000 */
[----:B------:R-:W1:Y:S01]  /*51a0*/  S2R R2, SR_LANEID ;  /* 0x0000000000027919 */ /* 0x000e620000000000 */
[----:B------:R-:W-:Y:S01]  /*51b0*/  ULOP3.LUT UR8, URZ, UR8, URZ, 0x33, !UPT ;  /* 0x00000008ff087292 */ /* 0x000fe2000f8e33ff */
[----:B------:R-:W-:Y:S01]  /*51c0*/  LOP3.LUT R4, RZ, UR4, RZ, 0x33, !PT ;  /* 0x00000004ff047c12 */ /* 0x000fe2000f8e33ff */
[----:B------:R-:W-:Y:S02]  /*51d0*/  VOTEU.ANY UR7, UPT, PT ;  /* 0x0000000000077886 */ /* 0x000fe400038e0100 */
[----:B------:R-:W-:Y:S01]  /*51e0*/  UFLO.U32 UR7, UR7 ;  /* 0x00000007000772bd */ /* 0x000fe200080e0000 */
[----:B------:R-:W2:Y:S01]  /*51f0*/  REDUX UR4, R4 ;  /* 0x00000000040473c4 */ /* 0x000ea20000000000 */
[----:B------:R-:W-:-:S06]  /*5200*/  IMAD.U32 R0, RZ, RZ, UR8 ;  /* 0x00000008ff007e24 */ /* 0x000fcc000f8e00ff */
[----:B------:R1:W-:Y:S01]  /*5210*/  UTCATOMSWS.AND URZ, UR8 ;  /* 0x0000000800ff79e3 */ /* 0x0003e20008000000 */
[----:B------:R-:W3:Y:S01]  /*5220*/  REDUX UR5, R0 ;  /* 0x00000000000573c4 */ /* 0x000ee20000000000 */
[----:B-1----:R-:W-:Y:S01]  /*5230*/  ISETP.EQ.U32.AND P0, PT, R2, UR7, PT ;  /* 0x0000000702007c0c */ /* 0x002fe2000bf02070 */
[----:B--2---:R-:W-:Y:S01]  /*5240*/  IMAD.U32 R2, RZ, RZ, UR4 ;  /* 0x00000004ff027e24 */ /* 0x004fe2000f8e00ff */
[----:B---3--:R-:W-:-:S11]  /*5250*/  MOV R3, UR5 ;  /* 0x0000000500037c02 */ /* 0x008fd60008000f00 */
[----:B------:R1:W-:Y:S04]  /*5260*/  @P0 ATOMS.AND RZ, [UR6+0x14], R3 ;  /* 0x00001403ffff098c */ /* 0x0003e8000a800006 */
[----:B------:R1:W-:Y:S01]  /*5270*/  @P0 ATOMS.AND RZ, [UR6+0x18], R2 ;  /* 0x00001802ffff098c */ /* 0x0003e2000a800006 */
[----:B------:R-:W-:Y:S05]  /*5280*/  BRA `(.L_x_113) ;  /* 0x0000000000147947 */ /* 0x000fea0003800000 */
.L_x_112:
[----:B------:R-:W-:Y:S02]  /*5290*/  MOV R2, 0x52b0 ;  /* 0x000052b000027802 */ /* 0x000fe40000000f00 */
[----:B---345:R-:W-:Y:S05]  /*52a0*/  CALL.REL.NOINC `($__internal_0_$__cuda_sm10x_tcgen05_guardrail_trap_col_being_dealloced_not_returned_by_alloc) ;  /* 0x0000005c009c7944 */ /* 0x038fea0003c00000 */
[----:B------:R-:W-:Y:S05]  /*52b0*/  BRA `(.L_x_113) ;  /* 0x0000000000087947 */ /* 0x000fea0003800000 */
.L_x_111:
[----:B------:R-:W-:Y:S02]  /*52c0*/  MOV R2, 0x52e0 ;  /* 0x000052e000027802 */ /* 0x000fe40000000f00 */
[----:B---345:R-:W-:Y:S05]  /*52d0*/  CALL.REL.NOINC `($__internal_2_$__cuda_sm10x_tcgen05_guardrail_trap_unallocated_columns_being_dealloced) ;  /* 0x0000005c00a87944 */ /* 0x038fea0003c00000 */
.L_x_113:
[----:B------:R-:W-:Y:S01]  /*52e0*/  NOP ;  /* 0x0000000000007918 */ /* 0x000fe20000000000 */
[----:B----4-:R-:W-:Y:S05]  /*52f0*/  EXIT ;  /* 0x000000000000794d */ /* 0x010fea0003800000 */
.L_x_84:
[----:B------:R-:W-:-:S09]  /*5300*/  UISETP.NE.OR UP5, UPT, UR10, 0x3, !UP5 ;  /* 0x000000030a00788c */ /* 0x000fd2000efa5670 */
[----:B------:R-:W-:Y:S05]  /*5310*/  BRA.U UP5, `(.L_x_114) ;  /* 0x0000000d05407547 */ /* 0x000fea000b800000 */
[----:B------:R-:W1:Y:S01]  /*5320*/  LDC R0, c[0x0][0xb30] ;  /* 0x0002cc00ff007b82 */ /* 0x000e620000000800 */
[----:B------:R-:W2:Y:S01]  /*5330*/  LDCU.64 UR8, c[0x0][0x888] ;  /* 0x00011100ff0877ac */ /* 0x000ea20008000a00 */
[----:B------:R-:W-:Y:S02]  /*5340*/  HFMA2 R29, -RZ, RZ, 0, 0 ;  /* 0x00000000ff1d7431 */ /* 0x000fe400000001ff */
[----:B------:R-:W-:Y:S01]  /*5350*/  IMAD.MOV.U32 R31, RZ, RZ, 0x1 ;  /* 0x00000001ff1f7424 */ /* 0x000fe200078e00ff */
[----:B------:R-:W-:Y:S01]  /*5360*/  MOV R23, 0x2000 ;  /* 0x0000200000177802 */ /* 0x000fe20000000f00 */
[----:B------:R-:W3:Y:S01]  /*5370*/  LDCU.64 UR4, c[0x0][0x890] ;  /* 0x00011200ff0477ac */ /* 0x000ee20008000a00 */
[----:B------:R-:W-:Y:S01]  /*5380*/  IMAD.MOV.U32 R30, RZ, RZ, RZ ;  /* 0x000000ffff1e7224 */ /* 0x000fe200078e00ff */
[----:B------:R-:W4:Y:S01]  /*5390*/  LDC R19, c[0x0][0x370] ;  /* 0x0000dc00ff137b82 */ /* 0x000f220000000800 */
[----:B------:R-:W-:Y:S01]  /*53a0*/  UMOV UR6, 0x400 ;  /* 0x0000040000067882 */ /* 0x000fe20000000000 */
[----:B------:R-:W-:-:S02]  /*53b0*/  UPLOP3.LUT UP1, UPT, UPT, UPT, UPT, 0x40, 0x4 ;  /* 0x000000000004789c */ /* 0x000fc40003f2e870 */
[----:B------:R-:W-:-:S04]  /*53c0*/  ULEA UR6, UR37, UR6, 0x18 ;  /* 0x0000000625067291 */ /* 0x000fc8000f8ec0ff */
[----:B------:R-:W4:Y:S01]  /*53d0*/  LDC R2, c[0x0][0xb0c] ;  /* 0x0002c300ff027b82 */ /* 0x000f220000000800 */
[----:B------:R-:W-:Y:S02]  /*53e0*/  UIADD3 UR13, UPT, UPT, UR6, 0x208, URZ ;  /* 0x00000208060d7890 */ /* 0x000fe4000fffe0ff */
[----:B--2---:R-:W-:Y:S02]  /*53f0*/  UISETP.NE.U32.AND UP2, UPT, UR8, URZ, UPT ;  /* 0x000000ff0800728c */ /* 0x004fe4000bf45070 */
[----:B------:R-:W-:Y:S02]  /*5400*/  UIADD3 UR17, UPT, UPT, UR6, 0x200, URZ ;  /* 0x0000020006117890 */ /* 0x000fe4000fffe0ff */
[----:B---3--:R-:W-:Y:S01]  /*5410*/  UISETP.NE.U32.AND UP3, UPT, UR4, URZ, UPT ;  /* 0x000000ff0400728c */ /* 0x008fe2000bf65070 */
[----:B------:R-:W2:Y:S01]  /*5420*/  LDC R18, c[0x0][0xb20] ;  /* 0x0002c800ff127b82 */ /* 0x000ea20000000800 */
[----:B-1----:R-:W-:Y:S01]  /*5430*/  ISETP.NE.AND P1, PT, R0, 0x1, PT ;  /* 0x000000010000780c */ /* 0x002fe20003f25270 */
[----:B------:R-:W-:-:S02]  /*5440*/  UISETP.NE.AND.EX UP2, UPT, UR9, URZ, UPT, UP2 ;  /* 0x000000ff0900728c */ /* 0x000fc4000bf45320 */
[----:B------:R-:W-:Y:S02]  /*5450*/  UPRMT UR13, UR37, 0x654, UR13 ;  /* 0x00000654250d7896 */ /* 0x000fe4000800000d */
[----:B------:R-:W-:Y:S02]  /*5460*/  UISETP.NE.AND.EX UP3, UPT, UR5, URZ, UPT, UP3 ;  /* 0x000000ff0500728c */ /* 0x000fe4000bf65330 */
[----:B------:R-:W1:Y:S08]  /*5470*/  LDC.64 R32, c[0x0][0x348] ;  /* 0x0000d200ff207b82 */ /* 0x000e700000000a00 */
[----:B------:R-:W3:Y:S08]  /*5480*/  LDC.64 R16, c[0x0][0xb10] ;  /* 0x0002c400ff107b82 */ /* 0x000ef00000000a00 */
[----:B------:R-:W1:Y:S08]  /*5490*/  LDC.64 R6, c[0x0][0xb18] ;  /* 0x0002c600ff067b82 */ /* 0x000e700000000a00 */
[----:B------:R-:W1:Y:S08]  /*54a0*/  LDC.64 R4, c[0x0][0xb28] ;  /* 0x0002ca00ff047b82 */ /* 0x000e700000000a00 */
[----:B--2-4-:R-:W1:Y:S02]  /*54b0*/  LDC R22, c[0x0][0x374] ;  /* 0x0000dd00ff167b82 */ /* 0x014e640000000800 */
.L_x_123:
[C---:B------:R-:W-:Y:S02]  /*54c0*/  LEA R0, R30.reuse, UR6, 0x3 ;  /* 0x000000061e007c11 */ /* 0x040fe4000f8e18ff */
[----:B------:R-:W-:Y:S02]  /*54d0*/  SHF.L.U32 R3, R29, 0x1f, RZ ;  /* 0x0000001f1d037819 */ /* 0x000fe400000006ff */
[----:B------:R-:W-:Y:S02]  /*54e0*/  LEA R24, R30, UR6, 0x4 ;  /* 0x000000061e187c11 */ /* 0x000fe4000f8e20ff */
[----:B--2---:R-:W2:Y:S02]  /*54f0*/  SYNCS.PHASECHK.TRANS64.TRYWAIT P0, [R0+URZ+0x230], R3 ;  /* 0x00023003000075a7 */ /* 0x004ea400080011ff */
[----:B--2---:R-:W-:Y:S05]  /*5500*/  @!P0 BRA `(.L_x_115) ;  /* 0x0000005800408947 */ /* 0x004fea0003800000 */
.L_x_239:
[----:B------:R-:W-:Y:S01]  /*5510*/  ISETP.GE.AND P0, PT, R72, 0x1, PT ;  /* 0x000000014800780c */ /* 0x000fe20003f06270 */
[----:B------:R-:W4:Y:S01]  /*5520*/  LDS.128 R24, [R24+0x2c0] ;  /* 0x0002c00018187984 */ /* 0x000f220000000c00 */
[----:B--2---:R-:W-:Y:S01]  /*5530*/  VIADD R0, R0, 0x240 ;  /* 0x0000024000007836 */ /* 0x004fe20000000000 */
[----:B------:R-:W-:Y:S01]  /*5540*/  @!PT LDS RZ, [RZ] ;  /* 0x00000000fffff984 */ /* 0x000fe20000000800 */
[----:B------:R-:W-:Y:S01]  /*5550*/  @!PT LDS RZ, [RZ] ;  /* 0x00000000fffff984 */ /* 0x000fe20000000800 */
[----:B------:R-:W-:Y:S01]  /*5560*/  @!PT LDS RZ, [RZ] ;  /* 0x00000000fffff984 */ /* 0x000fe20000000800 */
[----:B------:R-:W-:Y:S01]  /*5570*/  @!PT LDS RZ, [RZ] ;  /* 0x00000000fffff984 */ /* 0x000fe20000000800 */
[----:B------:R2:W-:Y:S06]  /*5580*/  MEMBAR.ALL.CTA ;  /* 0x0000000000007992 */ /* 0x0005ec0000008000 */
[----:B--2---:R-:W2:Y:S01]  /*5590*/  FENCE.VIEW.ASYNC.S ;  /* 0x00000000000073c6 */ /* 0x004ea20000000000 */
[----:B------:R-:W-:Y:S04]  /*55a0*/  PRMT R0, RZ, 0x654, R0 ;  /* 0x00000654ff007816 */ /* 0x000fe80000000000 */
[----:B--2---:R2:W-:Y:S01]  /*55b0*/  SYNCS.ARRIVE.TRANS64.RED.A1T0 RZ, [R0+URZ], RZ ;  /* 0x000000ff00ff79a7 */ /* 0x0045e200081004ff */
[----:B----4-:R-:W-:Y:S11]  /*55c0*/  LOP3.LUT P3, RZ, R26, 0x1, RZ, 0xc0, !PT ;  /* 0x000000011aff7812 */ /* 0x010ff6000786c0ff */
[----:B------:R-:W-:Y:S02]  /*55d0*/  @!UPT UIADD3 URZ, UPT, UPT, URZ, URZ, URZ ;  /* 0x000000fffffff290 */ /* 0x000fe4000fffe0ff */
[----:B------:R-:W-:Y:S02]  /*55e0*/  @P3 MOV R13, R24 ;  /* 0x00000018000d3202 */ /* 0x000fe40000000f00 */
[----:B------:R-:W-:Y:S01]  /*55f0*/  @P3 LOP3.LUT R8, R25, 0xffff, RZ, 0xc0, !PT ;  /* 0x0000ffff19083812 */ /* 0x000fe200078ec0ff */
[----:B--2---:R-:W-:Y:S06]  /*5600*/  @!P0 BRA `(.L_x_116) ;  /* 0x0000000000a48947 */ /* 0x004fec0003800000 */
[----:B-1----:R-:W-:Y:S01]  /*5610*/  IMAD.HI.U32 R35, R22, R7, RZ ;  /* 0x0000000716237227 */ /* 0x002fe200078e00ff */
[----:B------:R-:W-:Y:S02]  /*5620*/  ISETP.NE.AND P0, PT, R6, 0x1, PT ;  /* 0x000000010600780c */ /* 0x000fe40003f05270 */
[----:B------:R-:W-:Y:S01]  /*5630*/  ISETP.NE.AND P2, PT, R72, 0x1, PT ;  /* 0x000000014800780c */ /* 0x000fe20003f45270 */
[----:B---3--:R-:W-:Y:S01]  /*5640*/  IMAD.HI.U32 R34, R19, R16, RZ ;  /* 0x0000001013227227 */ /* 0x008fe200078e00ff */
[----:B------:R-:W-:Y:S02]  /*5650*/  SHF.R.U32.HI R35, RZ, R18, R35 ;  /* 0x00000012ff237219 */ /* 0x000fe40000011623 */
[----:B------:R-:W-:Y:S01]  /*5660*/  ISETP.NE.AND P4, PT, R2, 0x1, PT ;  /* 0x000000010200780c */ /* 0x000fe20003f85270 */
[----:B------:R-:W-:Y:S01]  /*5670*/  IMAD.HI.U32 R36, R13, R16, RZ ;  /* 0x000000100d247227 */ /* 0x000fe200078e00ff */
[----:B------:R-:W-:Y:S02]  /*5680*/  SHF.R.U32.HI R34, RZ, R17, R34 ;  /* 0x00000011ff227219 */ /* 0x000fe40000011622 */
[----:B------:R-:W-:Y:S01]  /*5690*/  SEL R3, R22, R35, !P0 ;  /* 0x0000002316037207 */ /* 0x000fe20004000000 */
[C---:B------:R-:W-:Y:S01]  /*56a0*/  IMAD.HI.U32 R35, R8.reuse, R7, RZ ;  /* 0x0000000708237227 */ /* 0x040fe200078e00ff */
[----:B------:R-:W-:Y:S02]  /*56b0*/  SEL R11, R19, R34, !P4 ;  /* 0x00000022130b7207 */ /* 0x000fe40006000000 */
[----:B------:R-:W-:Y:S01]  /*56c0*/  SHF.R.U32.HI R36, RZ, R17, R36 ;  /* 0x00000011ff247219 */ /* 0x000fe20000011624 */
[----:B------:R-:W-:Y:S01]  /*56d0*/  IMAD.HI.U32 R38, R3, R4, RZ ;  /* 0x0000000403267227 */ /* 0x000fe200078e00ff */
[----:B------:R-:W-:Y:S03]  /*56e0*/  SHF.R.U32.HI R35, RZ, R18, R35 ;  /* 0x00000012ff237219 */ /* 0x000fe60000011623 */
[----:B------:R-:W-:Y:S01]  /*56f0*/  IMAD.HI.U32 R34, R11, R4, RZ ;  /* 0x000000040b227227 */ /* 0x000fe200078e00ff */
[----:B------:R-:W-:Y:S02]  /*5700*/  @P2 SHF.R.U32.HI R3, RZ, R5, R38 ;  /* 0x00000005ff032219 */ /* 0x000fe40000011626 */
[----:B------:R-:W-:Y:S02]  /*5710*/  SEL R9, R8, R35, !P0 ;  /* 0x0000002308097207 */ /* 0x000fe40004000000 */
[----:B------:R-:W-:Y:S01]  /*5720*/  @P2 SHF.R.U32.HI R11, RZ, R5, R34 ;  /* 0x00000005ff0b2219 */ /* 0x000fe20000011622 */
[C---:B------:R-:W-:Y:S01]  /*5730*/  IMAD R10, R72.reuse, R3, RZ ;  /* 0x00000003480a7224 */ /* 0x040fe200078e02ff */
[----:B------:R-:W-:Y:S01]  /*5740*/  SEL R3, R13, R36, !P4 ;  /* 0x000000240d037207 */ /* 0x000fe20006000000 */
[C---:B------:R-:W-:Y:S03]  /*5750*/  IMAD.HI.U32 R14, R9.reuse, R4, RZ ;  /* 0x00000004090e7227 */ /* 0x040fe600078e00ff */
[----:B------:R-:W-:Y:S01]  /*5760*/  ISETP.GE.AND P0, PT, R9, R10, PT ;  /* 0x0000000a0900720c */ /* 0x000fe20003f06270 */
[C---:B------:R-:W-:Y:S01]  /*5770*/  IMAD R12, R72.reuse, R11, RZ ;  /* 0x0000000b480c7224 */ /* 0x040fe200078e02ff */
[-C--:B------:R-:W-:Y:S04]  /*5780*/  SHF.R.U32.HI R14, RZ, R5.reuse, R14 ;  /* 0x00000005ff0e7219 */ /* 0x080fe8000001160e */
[----:B------:R-:W-:Y:S02]  /*5790*/  ISETP.GE.OR P0, PT, R3, R12, P0 ;  /* 0x0000000c0300720c */ /* 0x000fe40000706670 */
[----:B------:R-:W-:Y:S05]  /*57a0*/  SEL R15, R9, R14, !P2 ;  /* 0x0000000e090f7207 */ /* 0x000fea0005000000 */
[----:B------:R-:W-:Y:S04]  /*57b0*/  IMAD.MOV R14, RZ, RZ, -R15 ;  /* 0x000000ffff0e7224 */ /* 0x000fe800078e0a0f */
[----:B------:R-:W-:Y:S02]  /*57c0*/  IMAD R14, R72, R14, R9 ;  /* 0x0000000e480e7224 */ /* 0x000fe400078e0209 */
[C---:B------:R-:W-:Y:S05]  /*57d0*/  @!P0 IMAD.HI.U32 R10, R3.reuse, R4, RZ ;  /* 0x00000004030a8227 */ /* 0x040fea00078e00ff */
[----:B------:R-:W-:Y:S04]  /*57e0*/  @!P0 SHF.R.U32.HI R10, RZ, R5, R10 ;  /* 0x00000005ff0a8219 */ /* 0x000fe8000001160a */
[----:B------:R-:W-:Y:S01]  /*57f0*/  @!P0 SEL R0, R3, R10, !P2 ;  /* 0x0000000a03008207 */ /* 0x000fe20005000000 */
[----:B------:R-:W-:Y:S03]  /*5800*/  IMAD.MOV R10, RZ, RZ, -R3 ;  /* 0x000000ffff0a7224 */ /* 0x000fe600078e0a03 */
[----:B------:R-:W-:Y:S01]  /*5810*/  @!P0 IADD3 R15, PT, PT, R15, -R0, RZ ;  /* 0x800000000f0f8210 */ /* 0x000fe20007ffe0ff */
[----:B------:R-:W-:Y:S01]  /*5820*/  @!P0 IMAD R0, R11, R14, R0 ;  /* 0x0000000e0b008224 */ /* 0x000fe200078e0200 */
[----:B------:R-:W-:Y:S01]  /*5830*/  IADD3 R11, PT, PT, -R9, RZ, RZ ;  /* 0x000000ff090b7210 */ /* 0x000fe20007ffe1ff */
[----:B------:R-:W-:Y:S02]  /*5840*/  IMAD R13, R2, R10, R13 ;  /* 0x0000000a020d7224 */ /* 0x000fe400078e020d */
[----:B------:R-:W-:Y:S02]  /*5850*/  @!P0 IMAD R9, R15, R72, R3 ;  /* 0x000000480f098224 */ /* 0x000fe400078e0203 */
[----:B------:R-:W-:Y:S02]  /*5860*/  @!P0 IMAD.MOV.U32 R3, RZ, RZ, R0 ;  /* 0x000000ffff038224 */ /* 0x000fe400078e0000 */
[----:B------:R-:W-:Y:S02]  /*5870*/  IMAD R8, R6, R11, R8 ;  /* 0x0000000b06087224 */ /* 0x000fe400078e0208 */
[----:B------:R-:W-:Y:S02]  /*5880*/  IMAD R13, R3, R2, R13 ;  /* 0x00000002030d7224 */ /* 0x000fe400078e020d */
[----:B------:R-:W-:Y:S02]  /*5890*/  IMAD R8, R9, R6, R8 ;  /* 0x0000000609087224 */ /* 0x000fe400078e0208 */
.L_x_116:
[----:B------:R-:W-:Y:S05]  /*58a0*/  BRA.U UP1, `(.L_x_117) ;  /* 0x0000000101107547 */ /* 0x000fea000b800000 */
[----:B------:R-:W-:Y:S04]  /*58b0*/  MOV R0, UR7 ;  /* 0x0000000700007c02 */ /* 0x000fe80008000f00 */
[----:B------:R-:W-:Y:S04]  /*58c0*/  SHF.L.U32 R3, R0, 0x1f, RZ ;  /* 0x0000001f00037819 */ /* 0x000fe800000006ff */
[----:B------:R-:W2:Y:S02]  /*58d0*/  SYNCS.PHASECHK.TRANS64.TRYWAIT P0, [UR6+0x228], R3 ;  /* 0x00022803ff0075a7 */ /* 0x000ea40008001106 */
[----:B--2---:R-:W-:Y:S05]  /*58e0*/  @!P0 BRA `(.L_x_118) ;  /* 0x00000054005c8947 */ /* 0x004fea0003800000 */
.L_x_117:
[----:B------:R-:W-:Y:S02]  /*58f0*/  R2UR UR19, R21 ;  /* 0x00000000151372ca */ /* 0x000fe400000e0000 */
[----:B------:R-:W-:Y:S02]  /*5900*/  R2UR UR18, R20 ;  /* 0x00000000141272ca */ /* 0x000fe400000e0000 */
[----:B------:R-:W-:Y:S02]  /*5910*/  ISETP.NE.U32.AND P2, PT, RZ, UR4, PT ;  /* 0x00000004ff007c0c */ /* 0x000fe4000bf45070 */
[----:B------:R-:W-:Y:S02]  /*5920*/  SHF.L.U32 R12, R31, 0x1f, RZ ;  /* 0x0000001f1f0c7819 */ /* 0x000fe400000006ff */
[----:B------:R-:W-:Y:S05]  /*5930*/  ISETP.NE.AND.EX P2, PT, RZ, UR5, PT, P2 ;  /* 0x00000005ff007c0c */ /* 0x000fea000bf45320 */
[----:B------:R-:W-:Y:S02]  /*5940*/  USHF.L.U32 UR19, UR19, 0x7, URZ ;  /* 0x0000000713137899 */ /* 0x000fe400080006ff */
[----:B------:R-:W-:Y:S01]  /*5950*/  USHF.L.U32 UR18, UR18, 0x7, URZ ;  /* 0x0000000712127899 */ /* 0x000fe200080006ff */
[----:B------:R-:W-:Y:S11]  /*5960*/  BRA.U !UP3, `(.L_x_119) ;  /* 0x000000010b347547 */ /* 0x000ff6000b800000 */
[----:B------:R-:W-:Y:S01]  /*5970*/  UPLOP3.LUT UP0, UPT, UPT, UPT, UP2, 0x80, 0x8 ;  /* 0x000000000008789c */ /* 0x000fe20003f0f020 */
[----:B--2---:R-:W-:Y:S02]  /*5980*/  HFMA2 R0, -RZ, RZ, 0, 5.9604644775390625e-08 ;  /* 0x00000001ff007431 */ /* 0x004fe400000001ff */
[----:B------:R-:W-:Y:S03]  /*5990*/  IMAD.MOV.U32 R171, RZ, RZ, 0x1 ;  /* 0x00000001ffab7424 */ /* 0x000fe600078e00ff */
[----:B------:R-:W-:Y:S05]  /*59a0*/  PLOP3.LUT P0, PT, PT, PT, UP0, 0x80, 0x8 ;  /* 0x000000000008781c */ /* 0x000fea0003f0f008 */
[----:B------:R-:W2:Y:S01]  /*59b0*/  @UP0 LDCU.64 UR10, c[0x0][0x888] ;  /* 0x00011100ff0a07ac */ /* 0x000ea20008000a00 */
[----:B------:R-:W-:Y:S07]  /*59c0*/  @UP0 UIMAD UR8, UR36, UR4, URZ ;  /* 0x00000004240802a4 */ /* 0x000fee000f8e02ff */
[----:B------:R-:W-:Y:S01]  /*59d0*/  @!P0 PRMT R171, R0, 0x7610, R171 ;  /* 0x0000761000ab8816 */ /* 0x000fe200000000ab */
[----:B--2---:R-:W-:Y:S03]  /*59e0*/  @UP0 UIMAD.WIDE UR10, UR8, 0x4, UR10 ;  /* 0x00000004080a08a5 */ /* 0x004fe6000f8e020a */
[----:B------:R-:W2:Y:S03]  /*59f0*/  @!UP0 LDCU UR8, c[0x0][0x880] ;  /* 0x00011000ff0887ac */ /* 0x000ea60008000800 */
[----:B------:R-:W-:Y:S01]  /*5a00*/  IMAD.U32 R10, RZ, RZ, UR10 ;  /* 0x0000000aff0a7e24 */ /* 0x000fe2000f8e00ff */
[----:B------:R-:W-:Y:S05]  /*5a10*/  MOV R11, UR11 ;  /* 0x0000000b000b7c02 */ /* 0x000fea0008000f00 */
[----:B-----5:R4:W5:Y:S02]  /*5a20*/  @P0 LDG.E R81, desc[UR46][R10.64] ;  /* 0x0000002e0a510981 */ /* 0x020964000c1e1900 */
[----:B--2-4-:R-:W-:Y:S07]  /*5a30*/  @!P0 IMAD.U32 R81, RZ, RZ, UR8 ;  /* 0x00000008ff518e24 */ /* 0x014fee000f8e00ff */
.L_x_119:
[----:B-----5:R-:W-:Y:S01]  /*5a40*/  @!P2 FSETP.EQ.AND P0, PT, R81, RZ, PT ;  /* 0x000000ff5100a20b */ /* 0x020fe20003f02000 */
[----:B------:R-:W-:Y:S01]  /*5a50*/  @!UPT UIADD3 URZ, UPT, UPT, URZ, URZ, URZ ;  /* 0x000000fffffff290 */ /* 0x000fe2000fffe0ff */
[----:B------:R-:W-:Y:S11]  /*5a60*/  @!P2 BRA `(.L_x_120) ;  /* 0x000000000014a947 */ /* 0x000ff60003800000 */
[----:B------:R-:W-:Y:S02]  /*5a70*/  LOP3.LUT P2, RZ, R171, 0xff, RZ, 0xc0, !PT ;  /* 0x000000ffabff7812 */ /* 0x000fe4000784c0ff */
[----:B------:R-:W-:Y:S04]  /*5a80*/  PLOP3.LUT P0, PT, PT, PT, UP0, 0x80, 0x8 ;  /* 0x000000000008781c */ /* 0x000fe80003f0f008 */
[----:B------:R-:W-:Y:S07]  /*5a90*/  PLOP3.LUT P0, PT, P0, PT, PT, 0x8, 0x80 ;  /* 0x000000000080781c */ /* 0x000fee000070e170 */
[----:B------:R-:W-:Y:S11]  /*5aa0*/  @P2 FSETP.EQ.AND P0, PT, R81, RZ, PT ;  /* 0x000000ff5100220b */ /* 0x000ff60003f02000 */
[----:B------:R-:W-:Y:S02]  /*5ab0*/  @!UPT UIADD3 URZ, UPT, UPT, URZ, URZ, URZ ;  /* 0x000000fffffff290 */ /* 0x000fe4000fffe0ff */
.L_x_120:
[----:B------:R-:W4:Y:S01]  /*5ac0*/  SYNCS.PHASECHK.TRANS64.TRYWAIT P2, [UR6+0x210], R12 ;  /* 0x0002100cff0075a7 */ /* 0x000f220008041106 */
[----:B------:R-:W-:Y:S04]  /*5ad0*/  ELECT P4, URZ, PT ;  /* 0x0000000000ff782f */ /* 0x000fe80003880000 */
[----:B------:R-:W-:Y:S11]  /*5ae0*/  PLOP3.LUT P4, PT, P0, P4, PT, 0xf2, 0x2f ;  /* 0x00000000002f781c */ /* 0x000ff60000789e72 */
[----:B------:R-:W-:Y:S02]  /*5af0*/  @!UPT UIADD3 URZ, UPT, UPT, URZ, URZ, URZ ;  /* 0x000000fffffff290 */ /* 0x000fe4000fffe0ff */
[----:B-1----:R-:W-:Y:S05]  /*5b00*/  @!P4 IADD3 R21, P0, PT, R32, 0x580, RZ ;  /* 0x000005802015c810 */ /* 0x002fea0007f1e0ff */
[----:B------:R-:W-:Y:S01]  /*5b10*/  @!P4 IMAD.X R20, RZ, RZ, R33, P0 ;  /* 0x000000ffff14c224 */ /* 0x000fe200000e0621 */
[----:B----4-:R-:W-:Y:S07]  /*5b20*/  @!P2 BRA `(.L_x_121) ;  /* 0x0000005000e4a947 */ /* 0x010fee0003800000 */
.L_x_242:
[----:B------:R-:W4:Y:S01]  /*5b30*/  LDC.64 R14, c[0x0][0xb10] ;  /* 0x0002c400ff0e7b82 */ /* 0x000f220000000a00 */
[----:B------:R-:W-:Y:S01]  /*5b40*/  @!P4 R2UR UR8, R20 ;  /* 0x000000001408c2ca */ /* 0x000fe200000e0000 */
[----:B------:R-:W-:Y:S01]  /*5b50*/  VOTEU.ALL UP1, P4 ;  /* 0x0000000000ff7886 */ /* 0x000fe20002020000 */
[----:B------:R-:W-:Y:S01]  /*5b60*/  @!P4 R2UR UR9, R21 ;  /* 0x000000001509c2ca */ /* 0x000fe200000e0000 */
[----:B------:R-:W-:Y:S01]  /*5b70*/  UMOV UR10, 0x0 ;  /* 0x00000000000a7882 */ /* 0x000fe20000000000 */
[----:B------:R-:W-:Y:S03]  /*5b80*/  UMOV UR11, 0x10000000 ;  /* 0x10000000000b7882 */ /* 0x000fe60000000000 */
[----:B------:R-:W5:Y:S01]  /*5b90*/  LDC.64 R10, c[0x0][0xb18] ;  /* 0x0002c600ff0a7b82 */ /* 0x000f620000000a00 */
[----:B------:R-:W-:Y:S01]  /*5ba0*/  @!UP1 UIADD3 UR16, UPT, UPT, UR6, 0x400, URZ ;  /* 0x0000040006109890 */ /* 0x000fe2000fffe0ff */
[----:B------:R-:W-:Y:S01]  /*5bb0*/  @P3 SHF.R.U32.HI R28, RZ, 0x10, R25 ;  /* 0x00000010ff1c3819 */ /* 0x000fe20000011619 */
[----:B------:R-:W-:Y:S01]  /*5bc0*/  VOTEU.ALL UP1, P4 ;  /* 0x0000000000ff7886 */ /* 0x000fe20002020000 */
[----:B------:R-:W-:Y:S01]  /*5bd0*/  UMOV UR20, UR36 ;  /* 0x0000002400147c82 */ /* 0x000fe20008000000 */
[----:B------:R-:W-:Y:S03]  /*5be0*/  VIADD R30, R30, 0x1 ;  /* 0x000000011e1e7836 */ /* 0x000fe60000000000 */
[----:B--2---:R-:W2:Y:S01]  /*5bf0*/  @!P1 LDC R0, c[0x0][0xb20] ;  /* 0x0002c800ff009b82 */ /* 0x004ea20000000800 */
[----:B------:R-:W-:Y:S01]  /*5c00*/  IMAD.U32 R21, RZ, RZ, UR8 ;  /* 0x00000008ff157e24 */ /* 0x000fe2000f8e00ff */
[----:B------:R-:W-:Y:S06]  /*5c10*/  UPRMT UR8, UR37, 0x654, UR17 ;  /* 0x0000065425087896 */ /* 0x000fec0008000011 */
[----:B-1----:R-:W1:Y:S01]  /*5c20*/  @!P1 LDC R3, c[0x0][0xb0c] ;  /* 0x0002c300ff039b82 */ /* 0x002e620000000800 */
[----:B------:R-:W-:Y:S01]  /*5c30*/  IMAD.U32 R20, RZ, RZ, UR9 ;  /* 0x00000009ff147e24 */ /* 0x000fe2000f8e00ff */
[----:B------:R-:W-:Y:S04]  /*5c40*/  @!P4 R2UR UR15, R21 ;  /* 0x00000000150fc2ca */ /* 0x000fe800000e0000 */
[----:B------:R-:W-:Y:S01]  /*5c50*/  @!P4 R2UR UR14, R20 ;  /* 0x00000000140ec2ca */ /* 0x000fe200000e0000 */
[----:B------:R-:W-:Y:S11]  /*5c60*/  @!P4 IMAD.MOV.U32 R20, RZ, RZ, 0x2000 ;  /* 0x00002000ff14c424 */ /* 0x000ff600078e00ff */
[----:B------:R-:W-:Y:S01]  /*5c70*/  @!UPT UIADD3 URZ, UPT, UPT, URZ, URZ, URZ ;  /* 0x000000fffffff290 */ /* 0x000fe2000fffe0ff */
[----:B------:R1:W-:Y:S01]  /*5c80*/  @!UP1 UTMALDG.3D [UR16], [UR14], desc[UR10] ;  /* 0x00000a100e0095b4 */ /* 0x0003e20008011000 */
[----:B------:R1:W-:Y:S02]  /*5c90*/  @!P4 SYNCS.ARRIVE.TRANS64.RED.A0TR RZ, [UR6+0x200], R20 ;  /* 0x00020014ffffc9a7 */ /* 0x0003e40008300406 */
[----:B-1----:R-:W-:Y:S01]  /*5ca0*/  @!P1 ISETP.NE.AND P2, PT, R3, 0x1, PT ;  /* 0x000000010300980c */ /* 0x002fe20003f45270 */
[C---:B----4-:R-:W-:Y:S01]  /*5cb0*/  @!P1 IMAD.HI.U32 R14, R13.reuse, R14, RZ ;  /* 0x0000000e0d0e9227 */ /* 0x050fe200078e00ff */
[----:B-----5:R-:W-:Y:S03]  /*5cc0*/  @!P1 ISETP.NE.AND P0, PT, R10, 0x1, PT ;  /* 0x000000010a00980c */ /* 0x020fe60003f05270 */
[C---:B------:R-:W-:Y:S01]  /*5cd0*/  @!P1 IMAD.HI.U32 R11, R8.reuse, R11, RZ ;  /* 0x0000000b080b9227 */ /* 0x040fe200078e00ff */
[----:B------:R-:W-:Y:S04]  /*5ce0*/  @!P1 SHF.R.U32.HI R14, RZ, R15, R14 ;  /* 0x0000000fff0e9219 */ /* 0x000fe8000001160e */
[----:B--2---:R-:W-:Y:S01]  /*5cf0*/  @!P1 SHF.R.U32.HI R9, RZ, R0, R11 ;  /* 0x00000000ff099219 */ /* 0x004fe2000001160b */
[----:B------:R-:W-:Y:S01]  /*5d00*/  SYNCS.ARRIVE.TRANS64.RED.A1T0 RZ, [UR8], RZ ;  /* 0x000000ffffff79a7 */ /* 0x000fe20008100408 */
[----:B------:R-:W-:Y:S02]  /*5d10*/  @!P1 SEL R14, R13, R14, !P2 ;  /* 0x0000000e0d0e9207 */ /* 0x000fe40005000000 */
[----:B------:R-:W-:Y:S01]  /*5d20*/  @!P1 SEL R9, R8, R9, !P0 ;  /* 0x0000000908099207 */ /* 0x000fe20004000000 */
[----:B------:R-:W1:Y:S04]  /*5d30*/  SYNCS.PHASECHK.TRANS64.TRYWAIT P5, [UR6+0x218], R12 ;  /* 0x0002180cff0075a7 */ /* 0x000e6800080a1106 */
[----:B------:R-:W-:Y:S02]  /*5d40*/  @!P1 IMAD.IADD R0, R9, 0x1, -R14 ;  /* 0x0000000109009824 */ /* 0x000fe400078e0a0e */
[----:B------:R-:W-:Y:S02]  /*5d50*/  @!P1 IMAD.IADD R9, R14, 0x1, -R9 ;  /* 0x000000010e099824 */ /* 0x000fe400078e0a09 */
[----:B------:R-:W-:Y:S02]  /*5d60*/  @!P1 IMAD R13, R0, R3, R13 ;  /* 0x00000003000d9224 */ /* 0x000fe400078e020d */
[----:B------:R-:W-:Y:S01]  /*5d70*/  @!P1 IMAD R8, R9, R10, R8 ;  /* 0x0000000a09089224 */ /* 0x000fe200078e0208 */
[----:B-1----:R-:W-:Y:S06]  /*5d80*/  @!P5 BRA `(.L_x_122) ;  /* 0x000000500064d947 */ /* 0x002fec0003800000 */
.L_x_244:
[----:B-1----:R-:W-:Y:S01]  /*5d90*/  @!P4 IADD3 R3, P0, PT, R32, 0x580, RZ ;  /* 0x000005802003c810 */ /* 0x002fe20007f1e0ff */
[----:B------:R-:W-:Y:S01]  /*5da0*/  VOTEU.ALL UP1, P4 ;  /* 0x0000000000ff7886 */ /* 0x000fe20002020000 */
[----:B------:R-:W-:Y:S01]  /*5db0*/  UMOV UR20, 0x0 ;  /* 0x0000000000147882 */ /* 0x000fe20000000000 */
[----:B------:R-:W-:Y:S01]  /*5dc0*/  UMOV UR21, 0x10000000 ;  /* 0x1000000000157882 */ /* 0x000fe20000000000 */
[----:B------:R-:W-:Y:S01]  /*5dd0*/  @!P4 R2UR UR9, R3 ;  /* 0x000000000309c2ca */ /* 0x000fe200000e0000 */
[----:B------:R-:W-:Y:S01]  /*5de0*/  @!P4 IMAD.X R0, RZ, RZ, R33, P0 ;  /* 0x000000ffff00c224 */ /* 0x000fe200000e0621 */
[----:B------:R-:W-:Y:S01]  /*5df0*/  @!UP1 UIADD3 UR10, UPT, UPT, UR18, 0x40, URZ ;  /* 0x00000040120a9890 */ /* 0x000fe2000fffe0ff */
[----:B------:R-:W-:Y:S01]  /*5e00*/  ISETP.NE.AND P0, PT, R30, 0x2, PT ;  /* 0x000000021e00780c */ /* 0x000fe20003f05270 */
[----:B------:R-:W-:Y:S01]  /*5e10*/  UMOV UR11, UR19 ;  /* 0x00000013000b7c82 */ /* 0x000fe20008000000 */
[----:B------:R-:W-:Y:S01]  /*5e20*/  UMOV UR12, UR36 ;  /* 0x00000024000c7c82 */ /* 0x000fe20008000000 */
[----:B------:R-:W-:Y:S01]  /*5e30*/  @!P4 R2UR UR8, R0 ;  /* 0x000000000008c2ca */ /* 0x000fe200000e0000 */
[----:B------:R-:W-:Y:S01]  /*5e40*/  IMAD.IADD R20, R8, 0x1, R147 ;  /* 0x0000000108147824 */ /* 0x000fe200078e0293 */
[----:B------:R-:W-:Y:S01]  /*5e50*/  @P3 R2UR UR36, R28 ;  /* 0x000000001c2432ca */ /* 0x000fe200000e0000 */
[----:B------:R-:W-:Y:S01]  /*5e60*/  IMAD.IADD R21, R13, 0x1, R170 ;  /* 0x000000010d157824 */ /* 0x000fe200078e02aa */
[----:B------:R-:W-:Y:S02]  /*5e70*/  SEL R0, RZ, 0x1, P0 ;  /* 0x00000001ff007807 */ /* 0x000fe40000000000 */
[----:B------:R-:W-:Y:S01]  /*5e80*/  LOP3.LUT R31, R31, 0x1, RZ, 0x3c, !PT ;  /* 0x000000011f1f7812 */ /* 0x000fe200078e3cff */
[----:B------:R-:W-:Y:S01]  /*5e90*/  IMAD.U32 R10, RZ, RZ, UR9 ;  /* 0x00000009ff0a7e24 */ /* 0x000fe2000f8e00ff */
[----:B------:R-:W-:Y:S01]  /*5ea0*/  @!UP1 UIADD3 UR9, UPT, UPT, UR6, 0x208, URZ ;  /* 0x0000020806099890 */ /* 0x000fe2000fffe0ff */
[----:B------:R-:W-:Y:S02]  /*5eb0*/  LOP3.LUT R29, R29, R0, RZ, 0x3c, !PT ;  /* 0x000000001d1d7212 */ /* 0x000fe400078e3cff */
[----:B------:R-:W-:Y:S02]  /*5ec0*/  SEL R30, R30, RZ, P0 ;  /* 0x000000ff1e1e7207 */ /* 0x000fe40000000000 */
[----:B------:R-:W-:Y:S01]  /*5ed0*/  IMAD.U32 R11, RZ, RZ, UR8 ;  /* 0x00000008ff0b7e24 */ /* 0x000fe2000f8e00ff */
[----:B------:R-:W-:Y:S01]  /*5ee0*/  @!P4 R2UR UR14, R10 ;  /* 0x000000000a0ec2ca */ /* 0x000fe200000e0000 */
[----:B------:R-:W-:Y:S01]  /*5ef0*/  @!UP1 UIADD3 UR8, UPT, UPT, UR6, 0x2400, URZ ;  /* 0x0000240006089890 */ /* 0x000fe2000fffe0ff */
[----:B------:R-:W-:Y:S02]  /*5f00*/  VOTEU.ALL UP1, P4 ;  /* 0x0000000000ff7886 */ /* 0x000fe40002020000 */
[----:B------:R-:W-:Y:S11]  /*5f10*/  @!P4 R2UR UR15, R11 ;  /* 0x000000000b0fc2ca */ /* 0x000ff600000e0000 */
[----:B------:R-:W-:Y:S02]  /*5f20*/  @!UPT UIADD3 URZ, UPT, UPT, URZ, URZ, URZ ;  /* 0x000000fffffff290 */ /* 0x000fe4000fffe0ff */
[----:B------:R2:W-:Y:S01]  /*5f30*/  @!UP1 UTMALDG.3D [UR8], [UR14], desc[UR20] ;  /* 0x000014080e0095b4 */ /* 0x0005e20008011000 */
[----:B------:R2:W-:Y:S01]  /*5f40*/  @!P4 SYNCS.ARRIVE.TRANS64.RED.A0TR RZ, [UR6+0x208], R23 ;  /* 0x00020817ffffc9a7 */ /* 0x0005e20008300406 */
[----:B------:R-:W-:Y:S01]  /*5f50*/  UPLOP3.LUT UP1, UPT, UPT, UPT, UPT, 0x80, 0x8 ;  /* 0x000000000008789c */ /* 0x000fe20003f2f070 */
[----:B------:R-:W-:Y:S01]  /*5f60*/  SYNCS.ARRIVE.TRANS64.RED.A1T0 RZ, [UR13], RZ ;  /* 0x000000ffffff79a7 */ /* 0x000fe2000810040d */
[----:B------:R-:W-:Y:S09]  /*5f70*/  @P3 BRA `(.L_x_123) ;  /* 0xfffffff400503947 */ /* 0x000ff2000383ffff */
[----:B------:R-:W-:-:S04]  /*5f80*/  SHF.L.U32 R3, R31, 0x1f, RZ ;  /* 0x0000001f1f037819 */ /* 0x000fc800000006ff */
[----:B------:R-:W1:Y:S02]  /*5f90*/  SYNCS.PHASECHK.TRANS64.TRYWAIT P0, [UR6+0x210], R3 ;  /* 0x00021003ff0075a7 */ /* 0x000e640008001106 */
[----:B-1----:R-:W-:Y:S05]  /*5fa0*/  @!P0 BRA `(.L_x_124) ;  /* 0x0000004c00f48947 */ /* 0x002fea0003800000 */
.L_x_246:
[----:B-1----:R-:W-:-:S07]  /*5fb0*/  MOV R0, UR6 ;  /* 0x0000000600007c02 */ /* 0x002fce0008000f00 */
.L_x_125:
[----:B-1----:R-:W-:-:S04]  /*5fc0*/  SHF.L.U32 R3, R31, 0x1f, RZ ;  /* 0x0000001f1f037819 */ /* 0x002fc800000006ff */
[----:B------:R1:W4:Y:S03]  /*5fd0*/  SYNCS.PHASECHK.TRANS64.TRYWAIT P0, [R0+URZ+0x218], R3 ;  /* 0x00021803000075a7 */ /* 0x00032600080011ff */
[----:B----4-:R-:W-:Y:S05]  /*5fe0*/  @!P0 NANOSLEEP.SYNCS 0x989680 ;  /* 0x009896800000895d */ /* 0x010fea0003900000 */
[----:B------:R-:W4:Y:S02]  /*5ff0*/  @!P0 SYNCS.PHASECHK.TRANS64 P0, [R0+URZ+0x218], R3 ;  /* 0x00021803000085a7 */ /* 0x000f2400080010ff */
[----:B--2-4-:R-:W-:Y:S05]  /*6000*/  @P0 EXIT ;  /* 0x000000000000094d */ /* 0x014fea0003800000 */
[----:B------:R-:W-:Y:S05]  /*6010*/  BRA `(.L_x_125) ;  /* 0xfffffffc00e87947 */ /* 0x000fea000383ffff */
.L_x_114:
[----:B------:R-:W-:-:S06]  /*6020*/  UISETP.GE.AND UP1, UPT, UR10, 0x4, UPT ;  /* 0x000000040a00788c */ /* 0x000fcc000bf26270 */
[----:B------:R-:W-:-:S13]  /*6030*/  PLOP3.LUT P0, PT, PT, PT, UP1, 0x80, 0x8 ;  /* 0x000000000008781c */ /* 0x000fda0003f0f018 */
[----:B------:R-:W-:Y:S05]  /*6040*/  @!P0 EXIT ;  /* 0x000000000000894d */ /* 0x000fea0003800000 */
[----:B------:R-:W-:Y:S01]  /*6050*/  BAR.SYNC.DEFER_BLOCKING 0x6, 0xa0 ;  /* 0x0182800000007b1d */ /* 0x000fe20000010000 */
[C---:B------:R-:W-:Y:S01]  /*6060*/  IMAD.SHL.U32 R3, R189.reuse, 0x40, RZ ;  /* 0x00000040bd037824 */ /* 0x040fe200078e00ff */
[C---:B------:R-:W-:Y:S01]  /*6070*/  LOP3.LUT R193, R189.reuse, 0x60, RZ, 0xc0, !PT ;  /* 0x00000060bdc17812 */ /* 0x040fe200078ec0ff */
[C---:B------:R-:W-:Y:S01]  /*6080*/  IMAD.SHL.U32 R172, R189.reuse, 0x8, RZ ;  /* 0x00000008bdac7824 */ /* 0x040fe200078e00ff */
[C---:B------:R-:W-:Y:S01]  /*6090*/  LOP3.LUT R191, R189.reuse, 0x2, RZ, 0xc0, !PT ;  /* 0x00000002bdbf7812 */ /* 0x040fe200078ec0ff */
[----:B------:R-:W-:Y:S01]  /*60a0*/  IMAD.U32 R79, R189, 0x10000, RZ ;  /* 0x00010000bd4f7824 */ /* 0x000fe200078e00ff */
[----:B------:R-:W-:Y:S02]  /*60b0*/  UMOV UR49, 0x400 ;  /* 0x0000040000317882 */ /* 0x000fe40000000000 */
[----:B------:R-:W1:Y:S01]  /*60c0*/  LDC R177, c[0x0][0x370] ;  /* 0x0000dc00ffb17b82 */ /* 0x000e620000000800 */
[----:B------:R-:W-:Y:S01]  /*60d0*/  ULEA UR49, UR37, UR49, 0x18 ;  /* 0x0000003125317291 */ /* 0x000fe2000f8ec0ff */
[----:B------:R-:W-:Y:S01]  /*60e0*/  LOP3.LUT R5, R3, 0x180, RZ, 0xc0, !PT ;  /* 0x0000018003057812 */ /* 0x000fe200078ec0ff */
[----:B------:R-:W-:Y:S01]  /*60f0*/  HFMA2 R196, -RZ, RZ, 0, 0 ;  /* 0x00000000ffc47431 */ /* 0x000fe200000001ff */
[----:B------:R-:W-:Y:S01]  /*6100*/  LOP3.LUT R79, R79, 0x600000, RZ, 0xc0, !PT ;  /* 0x006000004f4f7812 */ /* 0x000fe200078ec0ff */
[----:B------:R-:W-:Y:S01]  /*6110*/  UIADD3 UR4, UPT, UPT, UR49, 0x4400, URZ ;  /* 0x0000440031047890 */ /* 0x000fe2000fffe0ff */
[----:B------:R-:W-:Y:S01]  /*6120*/  LOP3.LUT R172, R5, 0x30, R172, 0xf8, !PT ;  /* 0x0000003005ac7812 */ /* 0x000fe200078ef8ac */
[----:B------:R-:W-:Y:S01]  /*6130*/  IMAD.MOV.U32 R76, RZ, RZ, RZ ;  /* 0x000000ffff4c7224 */ /* 0x000fe200078e00ff */
[----:B------:R-:W2:Y:S01]  /*6140*/  LDC R74, c[0x0][0xb0c] ;  /* 0x0002c300ff4a7b82 */ /* 0x000ea20000000800 */
[----:B------:R-:W-:-:S02]  /*6150*/  LOP3.LUT R189, R189, 0x4, RZ, 0xc0, !PT ;  /* 0x00000004bdbd7812 */ /* 0x000fc400078ec0ff */
[----:B------:R-:W-:Y:S02]  /*6160*/  CS2R R182, SRZ ;  /* 0x0000000000b67805 */ /* 0x000fe4000001ff00 */
[----:B------:R-:W-:Y:S02]  /*6170*/  LOP3.LUT R172, R172, 0x1e40, R3, 0xf8, !PT ;  /* 0x00001e40acac7812 */ /* 0x000fe400078ef803 */
[----:B------:R-:W-:Y:S02]  /*6180*/  CS2R R180, SRZ ;  /* 0x0000000000b47805 */ /* 0x000fe4000001ff00 */
[----:B------:R-:W-:Y:S01]  /*6190*/  IADD3 R188, PT, PT, -R189, 0x2, RZ ;  /* 0x00000002bdbc7810 */ /* 0x000fe20007ffe1ff */
[----:B------:R-:W-:Y:S01]  /*61a0*/  IMAD.MOV R176, RZ, RZ, -R191 ;  /* 0x000000ffffb07224 */ /* 0x000fe200078e0abf */
[----:B------:R-:W-:Y:S01]  /*61b0*/  MOV R192, UR4 ;  /* 0x0000000400c07c02 */ /* 0x000fe20008000f00 */
[----:B------:R-:W3:Y:S01]  /*61c0*/  LDC R174, c[0x0][0xb20] ;  /* 0x0002c800ffae7b82 */ /* 0x000ee20000000800 */
[----:B------:R-:W4:Y:S01]  /*61d0*/  LDS R0, [UR49+0x2e0] ;  /* 0x0002e031ff007984 */ /* 0x000f220008000800 */
[----:B------:R-:W-:Y:S01]  /*61e0*/  VIADD R190, R172, UR49 ;  /* 0x00000031acbe7c36 */ /* 0x000fe20008000000 */
[----:B------:R-:W1:Y:S01]  /*61f0*/  LDCU.64 UR52, c[0x0][0x348] ;  /* 0x00006900ff3477ac */ /* 0x000e620008000a00 */
[----:B------:R-:W-:-:S02]  /*6200*/  IMAD.MOV R175, RZ, RZ, -R189 ;  /* 0x000000ffffaf7224 */ /* 0x000fc400078e0abd */
[----:B------:R-:W-:Y:S01]  /*6210*/  VIADD R190, R190, 0x400 ;  /* 0x00000400bebe7836 */ /* 0x000fe20000000000 */
[----:B------:R-:W1:Y:S01]  /*6220*/  LDCU.64 UR38, c[0x0][0x888] ;  /* 0x00011100ff2677ac */ /* 0x000e620008000a00 */
[----:B------:R-:W1:Y:S01]  /*6230*/  LDC R73, c[0x0][0xb30] ;  /* 0x0002cc00ff497b82 */ /* 0x000e620000000800 */
[----:B------:R-:W1:Y:S01]  /*6240*/  LDCU.64 UR44, c[0x0][0x890] ;  /* 0x00011200ff2c77ac */ /* 0x000e620008000a00 */
[----:B------:R-:W-:-:S06]  /*6250*/  UIADD3 UR48, UPT, UPT, UR49, 0x400, URZ ;  /* 0x0000040031307890 */ /* 0x000fcc000fffe0ff */
[----:B------:R-:W1:Y:S08]  /*6260*/  LDC.64 R168, c[0x0][0xb10] ;  /* 0x0002c400ffa87b82 */ /* 0x000e700000000a00 */
[----:B------:R-:W1:Y:S08]  /*6270*/  LDC.64 R70, c[0x0][0xb18] ;  /* 0x0002c600ff467b82 */ /* 0x000e700000000a00 */
[----:B------:R-:W1:Y:S08]  /*6280*/  LDC.64 R68, c[0x0][0xb28] ;  /* 0x0002ca00ff447b82 */ /* 0x000e700000000a00 */
[----:B------:R-:W1:Y:S01]  /*6290*/  LDC.64 R166, c[0x0][0x8b0] ;  /* 0x00022c00ffa67b82 */ /* 0x000e620000000a00 */
[----:B----4-:R-:W-:-:S07]  /*62a0*/  IMAD.IADD R79, R0, 0x1, R79 ;  /* 0x00000001004f7824 */ /* 0x010fce00078e024f */
[----:B------:R-:W4:Y:S08]  /*62b0*/  LDC.64 R164, c[0x0][0x8a8] ;  /* 0x00022a00ffa47b82 */ /* 0x000f300000000a00 */
[----:B--23--:R-:W1:Y:S02]  /*62c0*/  LDC R178, c[0x0][0x374] ;  /* 0x0000dd00ffb27b82 */ /* 0x00ce640000000800 */
.L_x_152:
[----:B------:R-:W-:Y:S02]  /*62d0*/  LEA R0, R196, UR49, 0x3 ;  /* 0x00000031c4007c11 */ /* 0x000fe4000f8e18ff */
[----:B------:R-:W-:Y:S02]  /*62e0*/  SHF.L.U32 R3, R182, 0x1f, RZ ;  /* 0x0000001fb6037819 */ /* 0x000fe400000006ff */
[----:B-1----:R-:W-:Y:S02]  /*62f0*/  LEA R16, R196, UR49, 0x4 ;  /* 0x00000031c4107c11 */ /* 0x002fe4000f8e20ff */
[----:B------:R-:W2:Y:S02]  /*6300*/  SYNCS.PHASECHK.TRANS64.TRYWAIT P0, [R0+URZ+0x230], R3 ;  /* 0x00023003000075a7 */ /* 0x000ea400080011ff */
[----:B--2---:R-:W-:Y:S05]  /*6310*/  @!P0 BRA `(.L_x_126) ;  /* 0x0000004c00308947 */ /* 0x004fea0003800000 */
.L_x_247:
[----:B------:R-:W3:Y:S01]  /*6320*/  LDC.64 R12, c[0x0][0xb10] ;  /* 0x0002c400ff0c7b82 */ /* 0x000ee20000000a00 */
[----:B------:R-:W4:Y:S01]  /*6330*/  LDS.128 R16, [R16+0x2c0] ;  /* 0x0002c00010107984 */ /* 0x000f220000000c00 */
[----:B-1----:R-:W-:Y:S01]  /*6340*/  ISETP.NE.AND P1, PT, R73, 0x1, PT ;  /* 0x000000014900780c */ /* 0x002fe20003f25270 */
[----:B--2---:R-:W-:Y:S01]  /*6350*/  VIADD R0, R0, 0x240 ;  /* 0x0000024000007836 */ /* 0x004fe20000000000 */
[----:B------:R-:W-:Y:S04]  /*6360*/  ISETP.GE.AND P0, PT, R72, 0x1, PT ;  /* 0x000000014800780c */ /* 0x000fe80003f06270 */
[----:B------:R-:W1:Y:S01]  /*6370*/  LDC.64 R10, c[0x0][0xb18] ;  /* 0x0002c600ff0a7b82 */ /* 0x000e620000000a00 */
[----:B------:R-:W-:Y:S01]  /*6380*/  PRMT R0, RZ, 0x654, R0 ;  /* 0x00000654ff007816 */ /* 0x000fe20000000000 */
[----:B------:R-:W-:Y:S01]  /*6390*/  @!PT LDS RZ, [RZ] ;  /* 0x00000000fffff984 */ /* 0x000fe20000000800 */
[----:B------:R-:W-:Y:S01]  /*63a0*/  @!PT LDS RZ, [RZ] ;  /* 0x00000000fffff984 */ /* 0x000fe20000000800 */
[----:B------:R-:W-:Y:S01]  /*63b0*/  @!PT LDS RZ, [RZ] ;  /* 0x00000000fffff984 */ /* 0x000fe20000000800 */
[----:B------:R-:W-:Y:S01]  /*63c0*/  @!PT LDS RZ, [RZ] ;  /* 0x00000000fffff984 */ /* 0x000fe20000000800 */
[----:B------:R2:W-:Y:S06]  /*63d0*/  MEMBAR.ALL.CTA ;  /* 0x0000000000007992 */ /* 0x0005ec0000008000 */
[----:B--2---:R-:W2:Y:S01]  /*63e0*/  FENCE.VIEW.ASYNC.S ;  /* 0x00000000000073c6 */ /* 0x004ea20000000000 */
[----:B------:R-:W1:Y:S08]  /*63f0*/  @!P1 LDC R14, c[0x0][0xb20] ;  /* 0x0002c800ff0e9b82 */ /* 0x000e700000000800 */
[----:B------:R-:W1:Y:S01]  /*6400*/  @!P1 LDC R9, c[0x0][0xb0c] ;  /* 0x0002c300ff099b82 */ /* 0x000e620000000800 */
[----:B--2---:R2:W-:Y:S01]  /*6410*/  SYNCS.ARRIVE.TRANS64.RED.A1T0 RZ, [R0+URZ], RZ ;  /* 0x000000ff00ff79a7 */ /* 0x0045e200081004ff */
[----:B----4-:R-:W-:Y:S04]  /*6420*/  LOP3.LUT P4, RZ, R18, 0x1, RZ, 0xc0, !PT ;  /* 0x0000000112ff7812 */ /* 0x010fe8000788c0ff */
[----:B------:R-:W-:Y:S09]  /*6430*/  P2R R194, PR, RZ, 0x10 ;  /* 0x00000010ffc27803 */ /* 0x000ff20000000000 */
[----:B------:R-:W-:Y:S02]  /*6440*/  @P4 MOV R77, R16 ;  /* 0x00000010004d4202 */ /* 0x000fe40000000f00 */
[----:B------:R-:W-:Y:S01]  /*6450*/  @P4 LOP3.LUT R75, R17, 0xffff, RZ, 0xc0, !PT ;  /* 0x0000ffff114b4812 */ /* 0x000fe200078ec0ff */
[----:B--23--:R-:W-:Y:S06]  /*6460*/  @!P0 BRA `(.L_x_127) ;  /* 0x0000000000a48947 */ /* 0x00cfec0003800000 */
[----:B------:R-:W-:Y:S01]  /*6470*/  IMAD.HI.U32 R23, R178, R71, RZ ;  /* 0x00000047b2177227 */ /* 0x000fe200078e00ff */
[----:B------:R-:W-:Y:S02]  /*6480*/  ISETP.NE.AND P0, PT, R70, 0x1, PT ;  /* 0x000000014600780c */ /* 0x000fe40003f05270 */
[----:B------:R-:W-:Y:S01]  /*6490*/  ISETP.NE.AND P2, PT, R72, 0x1, PT ;  /* 0x000000014800780c */ /* 0x000fe20003f45270 */
[----:B------:R-:W-:Y:S01]  /*64a0*/  IMAD.HI.U32 R22, R177, R168, RZ ;  /* 0x000000a8b1167227 */ /* 0x000fe200078e00ff */
[----:B------:R-:W-:Y:S02]  /*64b0*/  SHF.R.U32.HI R23, RZ, R174, R23 ;  /* 0x000000aeff177219 */ /* 0x000fe40000011617 */
[----:B------:R-:W-:Y:S01]  /*64c0*/  ISETP.NE.AND P3, PT, R74, 0x1, PT ;  /* 0x000000014a00780c */ /* 0x000fe20003f65270 */
[----:B------:R-:W-:Y:S01]  /*64d0*/  IMAD.HI.U32 R26, R77, R168, RZ ;  /* 0x000000a84d1a7227 */ /* 0x000fe200078e00ff */
[----:B------:R-:W-:Y:S02]  /*64e0*/  SHF.R.U32.HI R22, RZ, R169, R22 ;  /* 0x000000a9ff167219 */ /* 0x000fe40000011616 */
[----:B------:R-:W-:Y:S01]  /*64f0*/  SEL R3, R178, R23, !P0 ;  /* 0x00000017b2037207 */ /* 0x000fe20004000000 */
[----:B------:R-:W-:Y:S01]  /*6500*/  IMAD.HI.U32 R23, R75, R71, RZ ;  /* 0x000000474b177227 */ /* 0x000fe200078e00ff */
[----:B------:R-:W-:Y:S02]  /*6510*/  SEL R7, R177, R22, !P3 ;  /* 0x00000016b1077207 */ /* 0x000fe40005800000 */
[----:B------:R-:W-:Y:S01]  /*6520*/  SHF.R.U32.HI R26, RZ, R169, R26 ;  /* 0x000000a9ff1a7219 */ /* 0x000fe2000001161a */
[-C--:B------:R-:W-:Y:S04]  /*6530*/  IMAD.HI.U32 R22, R3, R68.reuse, RZ ;  /* 0x0000004403167227 */ /* 0x080fe800078e00ff */
[----:B------:R-:W-:Y:S01]  /*6540*/  IMAD.HI.U32 R24, R7, R68, RZ ;  /* 0x0000004407187227 */ /* 0x000fe200078e00ff */
[-C--:B------:R-:W-:Y:S02]  /*6550*/  @P2 SHF.R.U32.HI R3, RZ, R69.reuse, R22 ;  /* 0x00000045ff032219 */ /* 0x080fe40000011616 */
[----:B------:R-:W-:Y:S02]  /*6560*/  SHF.R.U32.HI R22, RZ, R174, R23 ;  /* 0x000000aeff167219 */ /* 0x000fe40000011617 */
[----:B------:R-:W-:Y:S01]  /*6570*/  @P2 SHF.R.U32.HI R7, RZ, R69, R24 ;  /* 0x00000045ff072219 */ /* 0x000fe20000011618 */
[C---:B------:R-:W-:Y:S01]  /*6580*/  IMAD R2, R72.reuse, R3, RZ ;  /* 0x0000000348027224 */ /* 0x040fe200078e02ff */
[----:B------:R-:W-:Y:S02]  /*6590*/  SEL R5, R75, R22, !P0 ;  /* 0x000000164b057207 */ /* 0x000fe40004000000 */
[----:B------:R-:W-:Y:S01]  /*65a0*/  SEL R3, R77, R26, !P3 ;  /* 0x0000001a4d037207 */ /* 0x000fe20005800000 */
[----:B------:R-:W-:Y:S01]  /*65b0*/  IMAD R4, R72, R7, RZ ;  /* 0x0000000748047224 */ /* 0x000fe200078e02ff */
[C---:B------:R-:W-:Y:S01]  /*65c0*/  ISETP.GE.AND P0, PT, R5.reuse, R2, PT ;  /* 0x000000020500720c */ /* 0x040fe20003f06270 */
[----:B------:R-:W-:Y:S03]  /*65d0*/  IMAD.HI.U32 R6, R5, R68, RZ ;  /* 0x0000004405067227 */ /* 0x000fe600078e00ff */
[----:B------:R-:W-:Y:S01]  /*65e0*/  ISETP.GE.OR P0, PT, R3, R4, P0 ;  /* 0x000000040300720c */ /* 0x000fe20000706670 */
[----:B------:R-:W-:Y:S01]  /*65f0*/  IMAD.MOV R4, RZ, RZ, -R3 ;  /* 0x000000ffff047224 */ /* 0x000fe200078e0a03 */
[-C--:B------:R-:W-:Y:S03]  /*6600*/  SHF.R.U32.HI R6, RZ, R69.reuse, R6 ;  /* 0x00000045ff067219 */ /* 0x080fe60000011606 */
[----:B------:R-:W-:Y:S01]  /*6610*/  IMAD R77, R74, R4, R77 ;  /* 0x000000044a4d7224 */ /* 0x000fe200078e024d */
[----:B------:R-:W-:Y:S05]  /*6620*/  SEL R15, R5, R6, !P2 ;  /* 0x00000006050f7207 */ /* 0x000fea0005000000 */
[----:B------:R-:W-:Y:S02]  /*6630*/  IMAD.MOV R6, RZ, RZ, -R15 ;  /* 0x000000ffff067224 */ /* 0x000fe400078e0a0f */
[C---:B------:R-:W-:Y:S04]  /*6640*/  @!P0 IMAD.HI.U32 R2, R3.reuse, R68, RZ ;  /* 0x0000004403028227 */ /* 0x040fe800078e00ff */
[----:B------:R-:W-:Y:S01]  /*6650*/  IMAD R6, R72, R6, R5 ;  /* 0x0000000648067224 */ /* 0x000fe200078e0205 */
[----:B------:R-:W-:Y:S04]  /*6660*/  @!P0 SHF.R.U32.HI R2, RZ, R69, R2 ;  /* 0x00000045ff028219 */ /* 0x000fe80000011602 */
[----:B------:R-:W-:Y:S02]  /*6670*/  @!P0 SEL R0, R3, R2, !P2 ;  /* 0x0000000203008207 */ /* 0x000fe40005000000 */
[----:B------:R-:W-:Y:S02]  /*6680*/  IADD3 R2, PT, PT, -R5, RZ, RZ ;  /* 0x000000ff05027210 */ /* 0x000fe40007ffe1ff */
[----:B------:R-:W-:Y:S01]  /*6690*/  @!P0 IADD3 R8, PT, PT, R15, -R0, RZ ;  /* 0x800000000f088210 */ /* 0x000fe20007ffe0ff */
[----:B------:R-:W-:Y:S02]  /*66a0*/  @!P0 IMAD R0, R7, R6, R0 ;  /* 0x0000000607008224 */ /* 0x000fe400078e0200 */
[----:B------:R-:W-:Y:S02]  /*66b0*/  IMAD R75, R70, R2, R75 ;  /* 0x00000002464b7224 */ /* 0x000fe400078e024b */
[----:B------:R-:W-:Y:S02]  /*66c0*/  @!P0 IMAD R5, R8, R72, R3 ;  /* 0x0000004808058224 */ /* 0x000fe400078e0203 */
[----:B------:R-:W-:Y:S04]  /*66d0*/  @!P0 IMAD.MOV.U32 R3, RZ, RZ, R0 ;  /* 0x000000ffff038224 */ /* 0x000fe800078e0000 */
[----:B------:R-:W-:Y:S02]  /*66e0*/  IMAD R77, R3, R74, R77 ;  /* 0x0000004a034d7224 */ /* 0x000fe400078e024d */
[----:B------:R-:W-:Y:S07]  /*66f0*/  IMAD R75, R5, R70, R75 ;  /* 0x00000046054b7224 */ /* 0x000fee00078e024b */
.L_x_127:
[----:B-1----:R-:W-:Y:S01]  /*6700*/  @!P1 ISETP.NE.AND P0, PT, R10, 0x1, PT ;  /* 0x000000010a00980c */ /* 0x002fe20003f05270 */
[----:B------:R-:W-:Y:S01]  /*6710*/  @!P1 IMAD.HI.U32 R0, R77, R12, RZ ;  /* 0x0000000c4d009227 */ /* 0x000fe200078e00ff */
[----:B------:R-:W-:Y:S01]  /*6720*/  @!P1 ISETP.NE.AND P2, PT, R9, 0x1, PT ;  /* 0x000000010900980c */ /* 0x000fe20003f45270 */
[----:B------:R-:W-:Y:S01]  /*6730*/  ULOP3.LUT UP0, URZ, UR48, 0x1b0, URZ, 0xc0, !UPT ;  /* 0x000001b030ff7892 */ /* 0x000fe2000f80c0ff */
[----:B------:R-:W-:Y:S01]  /*6740*/  R2UR UR42, R21 ;  /* 0x00000000152a72ca */ /* 0x000fe200000e0000 */
[----:B------:R-:W-:Y:S01]  /*6750*/  @!P1 IMAD.HI.U32 R3, R75, R11, RZ ;  /* 0x0000000b4b039227 */ /* 0x000fe200078e00ff */
[----:B------:R-:W-:Y:S02]  /*6760*/  @!P1 SHF.R.U32.HI R0, RZ, R13, R0 ;  /* 0x0000000dff009219 */ /* 0x000fe40000011600 */
[----:B------:R-:W-:Y:S01]  /*6770*/  R2UR UR41, R20 ;  /* 0x00000000142972ca */ /* 0x000fe200000e0000 */
[----:B------:R-:W-:Y:S01]  /*6780*/  VIADD R196, R196, 0x1 ;  /* 0x00000001c4c47836 */ /* 0x000fe20000000000 */
[----:B------:R-:W-:Y:S02]  /*6790*/  @!P1 SHF.R.U32.HI R2, RZ, R14, R3 ;  /* 0x0000000eff029219 */ /* 0x000fe40000011603 */
[----:B------:R-:W-:Y:S02]  /*67a0*/  @!P1 SEL R3, R77, R0, !P2 ;  /* 0x000000004d039207 */ /* 0x000fe40005000000 */
[----:B------:R-:W-:Y:S02]  /*67b0*/  @!P1 SEL R2, R75, R2, !P0 ;  /* 0x000000024b029207 */ /* 0x000fe40004000000 */
[----:B------:R-:W-:Y:S01]  /*67c0*/  @P4 SHF.R.U32.HI R179, RZ, 0x10, R17 ;  /* 0x00000010ffb34819 */ /* 0x000fe20000011611 */
[----:B------:R-:W-:Y:S02]  /*67d0*/  USHF.L.U32 UR42, UR42, 0x7, URZ ;  /* 0x000000072a2a7899 */ /* 0x000fe400080006ff */
[----:B------:R-:W-:Y:S02]  /*67e0*/  @!P1 IMAD.IADD R0, R2, 0x1, -R3 ;  /* 0x0000000102009824 */ /* 0x000fe400078e0a03 */
[----:B------:R-:W-:Y:S01]  /*67f0*/  @!P1 IMAD.IADD R2, R3, 0x1, -R2 ;  /* 0x0000000103029824 */ /* 0x000fe200078e0a02 */
[----:B------:R-:W-:Y:S01]  /*6800*/  USHF.L.U32 UR41, UR41, 0x7, URZ ;  /* 0x0000000729297899 */ /* 0x000fe200080006ff */
[----:B------:R-:W-:Y:S02]  /*6810*/  @!P1 IMAD R77, R0, R9, R77 ;  /* 0x00000009004d9224 */ /* 0x000fe400078e024d */
[----:B------:R-:W-:Y:S01]  /*6820*/  @!P1 IMAD R75, R2, R10, R75 ;  /* 0x0000000a024b9224 */ /* 0x000fe200078e024b */
[----:B------:R-:W-:Y:S08]  /*6830*/  BRA.U !UP0, `(.L_x_128) ;  /* 0x0000000108407547 */ /* 0x000ff0000b800000 */
[----:B------:R-:W1:Y:S01]  /*6840*/  LDCU.64 UR8, c[0x4][0x80] ;  /* 0x01001000ff0877ac */ /* 0x000e620008000a00 */
[----:B------:R-:W-:Y:S01]  /*6850*/  MOV R3, 0x0 ;  /* 0x0000000000037802 */ /* 0x000fe20000000f00 */
[----:B------:R-:W-:Y:S02]  /*6860*/  HFMA2 R12, -RZ, RZ, 0, 5.9604644775390625e-08 ;  /* 0x00000001ff0c7431 */ /* 0x000fe400000001ff */
[----:B------:R-:W-:Y:S02]  /*6870*/  IMAD.MOV.U32 R8, RZ, RZ, 0x70 ;  /* 0x00000070ff087424 */ /* 0x000fe400078e00ff */
[----:B------:R-:W-:Y:S01]  /*6880*/  IMAD.MOV.U32 R13, RZ, RZ, RZ ;  /* 0x000000ffff0d7224 */ /* 0x000fe200078e00ff */
[----:B------:R-:W2:Y:S01]  /*6890*/  LDCU.64 UR6, c[0x4][0x88] ;  /* 0x01001100ff0677ac */ /* 0x000ea20008000a00 */
[----:B------:R-:W3:Y:S01]  /*68a0*/  LDC.64 R2, c[0x4][R3] ;  /* 0x0100000003027b82 */ /* 0x000ee20000000a00 */
[----:B------:R-:W4:Y:S01]  /*68b0*/  LDCU.64 UR4, c[0x4][0x8] ;  /* 0x01000100ff0477ac */ /* 0x000f220008000a00 */
[----:B-1----:R-:W-:Y:S01]  /*68c0*/  MOV R5, UR9 ;  /* 0x0000000900057c02 */ /* 0x002fe20008000f00 */
[----:B------:R-:W-:Y:S01]  /*68d0*/  IMAD.U32 R4, RZ, RZ, UR8 ;  /* 0x00000008ff047e24 */ /* 0x000fe2000f8e00ff */
[----:B--2---:R-:W-:Y:S01]  /*68e0*/  MOV R7, UR7 ;  /* 0x0000000700077c02 */ /* 0x004fe20008000f00 */
[----:B------:R-:W-:Y:S01]  /*68f0*/  IMAD.U32 R6, RZ, RZ, UR6 ;  /* 0x00000006ff067e24 */ /* 0x000fe2000f8e00ff */
[----:B----4-:R-:W-:Y:S01]  /*6900*/  MOV R11, UR5 ;  /* 0x00000005000b7c02 */ /* 0x010fe20008000f00 */
[----:B------:R-:W-:Y:S02]  /*6910*/  IMAD.U32 R10, RZ, RZ, UR4 ;  /* 0x00000004ff0a7e24 */ /* 0x000fe4000f8e00ff */
[----:B------:R-:W-:Y:S07]  /*6920*/  LEPC R20, `(.L_x_128) ;  /* 0x000000001014794e */ /* 0x000fee0000000000 */
[----:B---3-5:R-:W-:Y:S05]  /*6930*/  CALL.ABS.NOINC R2 ;  /* 0x0000000002007343 */ /* 0x028fea0003c00000 */
.L_x_128:
[----:B------:R-:W-:Y:S01]  /*6940*/  LOP3.LUT P0, RZ, R192, 0x1b0, RZ, 0xc0, !PT ;  /* 0x000001b0c0ff7812 */ /* 0x000fe2000780c0ff */
[----:B------:R-:W-:Y:S11]  /*6950*/  BSSY.RECONVERGENT B6, `(.L_x_129) ;  /* 0x0000013000067945 */ /* 0x000ff60003800200 */
[----:B------:R-:W-:Y:S01]  /*6960*/  @!UPT UIADD3 URZ, UPT, UPT, URZ, URZ, URZ ;  /* 0x000000fffffff290 */ /* 0x000fe2000fffe0ff */
[----:B------:R-:W-:Y:S05]  /*6970*/  @!P0 BRA `(.L_x_130) ;  /* 0x0000000000408947 */ /* 0x000fea0003800000 */
        /* <DEDUP_REMOVED lines=16> */
.L_x_130:
[----:B------:R-:W-:Y:S05]  /*6a80*/  BSYNC.RECONVERGENT B6 ;  /* 0x0000000000067941 */ /* 0x000fea0003800200 */
.L_x_129:
[----:B------:R-:W-:Y:S01]  /*6a90*/  ISETP.NE.U32.AND P4, PT, R166, RZ, PT ;  /* 0x000000ffa600720c */ /* 0x000fe20003f85070 */
[----:B------:R-:W-:Y:S01]  /*6aa0*/  UISETP.NE.AND UP2, UPT, UR50, URZ, UPT ;  /* 0x000000ff3200728c */ /* 0x000fe2000bf45270 */
[----:B------:R-:W-:Y:S01]  /*6ab0*/  ISETP.NE.U32.AND P2, PT, RZ, UR38, PT ;  /* 0x00000026ff007c0c */ /* 0x000fe2000bf45070 */
[----:B------:R-:W-:Y:S01]  /*6ac0*/  UISETP.NE.U32.AND UP1, UPT, UR44, URZ, UPT ;  /* 0x000000ff2c00728c */ /* 0x000fe2000bf25070 */
[----:B------:R-:W-:Y:S01]  /*6ad0*/  ISETP.NE.AND.EX P4, PT, R167, RZ, PT, P4 ;  /* 0x000000ffa700720c */ /* 0x000fe20003f85340 */
[----:B------:R-:W-:Y:S01]  /*6ae0*/  UPLOP3.LUT UP0, UPT, UPT, UPT, UPT, 0x40, 0x4 ;  /* 0x000000000004789c */ /* 0x000fe20003f0e870 */
[----:B------:R-:W-:Y:S01]  /*6af0*/  ISETP.NE.AND.EX P2, PT, RZ, UR39, PT, P2 ;  /* 0x00000027ff007c0c */ /* 0x000fe2000bf45320 */
[----:B------:R-:W-:Y:S01]  /*6b00*/  UISETP.NE.AND.EX UP1, UPT, UR45, URZ, UPT, UP1 ;  /* 0x000000ff2d00728c */ /* 0x000fe2000bf25310 */
[----:B------:R-:W-:Y:S04]  /*6b10*/  PLOP3.LUT P1, PT, PT, PT, UP2, 0x80, 0x8 ;  /* 0x000000000008781c */ /* 0x000fe80003f2f028 */
[----:B------:R-:W-:Y:S06]  /*6b20*/  @UP2 UPLOP3.LUT UP0, UPT, UPT, UPT, UP1, 0x80, 0x8 ;  /* 0x000000000008289c */ /* 0x000fec0003f0f010 */
[----:B------:R-:W-:Y:S01]  /*6b30*/  PLOP3.LUT P0, PT, PT, PT, UP0, 0x80, 0x8 ;  /* 0x000000000008781c */ /* 0x000fe20003f0f008 */
[----:B------:R-:W-:Y:S01]  /*6b40*/  @!UPT UIADD3 URZ, UPT, UPT, URZ, URZ, URZ ;  /* 0x000000fffffff290 */ /* 0x000fe2000fffe0ff */
[----:B------:R-:W-:Y:S11]  /*6b50*/  BRA.U !UP1, `(.L_x_131) ;  /* 0x0000000109387547 */ /* 0x000ff6000b800000 */
[----:B------:R-:W-:Y:S01]  /*6b60*/  UISETP.NE.U32.AND UP0, UPT, UR38, URZ, UPT ;  /* 0x000000ff2600728c */ /* 0x000fe2000bf05070 */
[----:B------:R-:W-:Y:S02]  /*6b70*/  HFMA2 R0, -RZ, RZ, 0, 5.9604644775390625e-08 ;  /* 0x00000001ff007431 */ /* 0x000fe400000001ff */
[----:B------:R-:W-:Y:S01]  /*6b80*/  IMAD.MOV.U32 R171, RZ, RZ, 0x1 ;  /* 0x00000001ffab7424 */ /* 0x000fe200078e00ff */
[----:B------:R-:W-:Y:S06]  /*6b90*/  UISETP.NE.AND.EX UP0, UPT, UR39, URZ, UPT, UP0 ;  /* 0x000000ff2700728c */ /* 0x000fec000bf05300 */
[----:B------:R-:W-:Y:S05]  /*6ba0*/  PLOP3.LUT P3, PT, PT, PT, UP0, 0x80, 0x8 ;  /* 0x000000000008781c */ /* 0x000fea0003f6f008 */
[----:B------:R-:W1:Y:S01]  /*6bb0*/  @UP0 LDCU.64 UR6, c[0x0][0x888] ;  /* 0x00011100ff0607ac */ /* 0x000e620008000a00 */
[----:B------:R-:W-:Y:S07]  /*6bc0*/  @UP0 UIMAD UR4, UR36, UR44, URZ ;  /* 0x0000002c240402a4 */ /* 0x000fee000f8e02ff */
[----:B------:R-:W-:Y:S01]  /*6bd0*/  @!P3 PRMT R171, R0, 0x7610, R171 ;  /* 0x0000761000abb816 */ /* 0x000fe200000000ab */
[----:B-1----:R-:W-:Y:S03]  /*6be0*/  @UP0 UIMAD.WIDE UR6, UR4, 0x4, UR6 ;  /* 0x00000004040608a5 */ /* 0x002fe6000f8e0206 */
[----:B------:R-:W1:Y:S03]  /*6bf0*/  @!UP0 LDCU UR4, c[0x0][0x880] ;  /* 0x00011000ff0487ac */ /* 0x000e660008000800 */
[----:B------:R-:W-:Y:S01]  /*6c00*/  IMAD.U32 R2, RZ, RZ, UR6 ;  /* 0x00000006ff027e24 */ /* 0x000fe2000f8e00ff */
[----:B------:R-:W-:Y:S05]  /*6c10*/  MOV R3, UR7 ;  /* 0x0000000700037c02 */ /* 0x000fea0008000f00 */
[----:B-----5:R2:W5:Y:S02]  /*6c20*/  @P3 LDG.E R81, desc[UR46][R2.64] ;  /* 0x0000002e02513981 */ /* 0x020564000c1e1900 */
[----:B-12---:R-:W-:Y:S02]  /*6c30*/  @!P3 IMAD.U32 R81, RZ, RZ, UR4 ;  /* 0x00000004ff51be24 */ /* 0x006fe4000f8e00ff */
.L_x_131:
[----:B------:R-:W-:Y:S05]  /*6c40*/  @!P4 BRA `(.L_x_132) ;  /* 0x000000000020c947 */ /* 0x000fea0003800000 */
[----:B------:R-:W-:Y:S04]  /*6c50*/  ISETP.NE.U32.AND P3, PT, R164, RZ, PT ;  /* 0x000000ffa400720c */ /* 0x000fe80003f65070 */
[----:B------:R-:W-:Y:S11]  /*6c60*/  ISETP.NE.AND.EX P3, PT, R165, RZ, PT, P3 ;  /* 0x000000ffa500720c */ /* 0x000ff60003f65330 */
[----:B------:R-:W-:Y:S02]  /*6c70*/  @!UPT UIADD3 URZ, UPT, UPT, URZ, URZ, URZ ;  /* 0x000000fffffff290 */ /* 0x000fe4000fffe0ff */
[----:B------:R-:W1:Y:S01]  /*6c80*/  @P3 LDC.64 R2, c[0x0][0x8a8] ;  /* 0x00022a00ff023b82 */ /* 0x000e620000000a00 */
[----:B------:R-:W-:Y:S04]  /*6c90*/  @P3 IMAD R0, R166, UR36, RZ ;  /* 0x00000024a6003c24 */ /* 0x000fe8000f8e02ff */
[----:B-1----:R-:W-:Y:S05]  /*6ca0*/  @P3 IMAD.WIDE R2, R0, 0x4, R2 ;  /* 0x0000000400023825 */ /* 0x002fea00078e0202 */
[----:B-----5:R1:W5:Y:S02]  /*6cb0*/  @P3 LDG.E R78, desc[UR46][R2.64] ;  /* 0x0000002e024e3981 */ /* 0x020364000c1e1900 */
[----:B-1----:R-:W2:Y:S02]  /*6cc0*/  @!P3 LDC R78, c[0x0][0x8a0] ;  /* 0x00022800ff4ebb82 */ /* 0x002ea40000000800 */
.L_x_132:
[----:B-----5:R-:W-:Y:S01]  /*6cd0*/  FSETP.NEU.AND P4, PT, R81, RZ, PT ;  /* 0x000000ff5100720b */ /* 0x020fe20003f8d000 */
[----:B------:R-:W-:Y:S01]  /*6ce0*/  BSSY B1, `(.L_x_133) ;  /* 0x0000047000017945 */ /* 0x000fe20003800000 */
[----:B------:R-:W-:Y:S01]  /*6cf0*/  SEL R5, RZ, 0xffffffff, P2 ;  /* 0xffffffffff057807 */ /* 0x000fe20001000000 */
[----:B------:R-:W-:Y:S01]  /*6d00*/  IMAD.MOV.U32 R208, RZ, RZ, 0x1 ;  /* 0x00000001ffd07424 */ /* 0x000fe200078e00ff */
[----:B------:R-:W-:Y:S01]  /*6d10*/  LOP3.LUT P3, RZ, R171, 0xff, RZ, 0xc0, !PT ;  /* 0x000000ffabff7812 */ /* 0x000fe2000786c0ff */
[C---:B------:R-:W-:Y:S01]  /*6d20*/  IMAD R80, R76.reuse, 0x80, R79 ;  /* 0x000000804c507824 */ /* 0x040fe200078e024f */
[----:B------:R-:W-:Y:S02]  /*6d30*/  @P1 SEL R0, RZ, 0xffffffff, P4 ;  /* 0xffffffffff001807 */ /* 0x000fe40002000000 */
[----:B------:R-:W-:Y:S02]  /*6d40*/  CS2R R162, SRZ ;  /* 0x0000000000a27805 */ /* 0x000fe4000001ff00 */
[----:B------:R-:W-:Y:S02]  /*6d50*/  LEA R3, R181, UR49, 0x3 ;  /* 0x00000031b5037c11 */ /* 0x000fe4000f8e18ff */
[----:B------:R-:W-:Y:S02]  /*6d60*/  CS2R R160, SRZ ;  /* 0x0000000000a07805 */ /* 0x000fe4000001ff00 */
[----:B------:R-:W-:Y:S02]  /*6d70*/  @P0 SEL R0, R5, R0, !P3 ;  /* 0x0000000005000207 */ /* 0x000fe40005800000 */
[----:B------:R-:W-:Y:S02]  /*6d80*/  CS2R R158, SRZ ;  /* 0x00000000009e7805 */ /* 0x000fe4000001ff00 */
[----:B------:R-:W-:Y:S02]  /*6d90*/  LEA R195, R76, UR49, 0x3 ;  /* 0x000000314cc37c11 */ /* 0x000fe4000f8e18ff */
[----:B------:R-:W-:Y:S02]  /*6da0*/  CS2R R156, SRZ ;  /* 0x00000000009c7805 */ /* 0x000fe4000001ff00 */
[----:B------:R-:W-:Y:S02]  /*6db0*/  @P1 LOP3.LUT R0, R0, 0x1, RZ, 0xc0, !PT ;  /* 0x0000000100001812 */ /* 0x000fe400078ec0ff */
[----:B------:R-:W-:Y:S02]  /*6dc0*/  CS2R R154, SRZ ;  /* 0x00000000009a7805 */ /* 0x000fe4000001ff00 */
[----:B------:R-:W-:Y:S02]  /*6dd0*/  SHF.L.U32 R2, R183, 0x1f, RZ ;  /* 0x0000001fb7027819 */ /* 0x000fe400000006ff */
[----:B------:R-:W-:Y:S02]  /*6de0*/  CS2R R152, SRZ ;  /* 0x0000000000987805 */ /* 0x000fe4000001ff00 */
[----:B------:R-:W-:Y:S02]  /*6df0*/  ISETP.NE.U32.OR P6, PT, R0, 0x1, !P1 ;  /* 0x000000010000780c */ /* 0x000fe40004fc5470 */
[----:B------:R-:W-:Y:S02]  /*6e00*/  CS2R R150, SRZ ;  /* 0x0000000000967805 */ /* 0x000fe4000001ff00 */
[----:B------:R-:W-:Y:S02]  /*6e10*/  PLOP3.LUT P2, PT, PT, PT, UP1, 0x80, 0x8 ;  /* 0x000000000008781c */ /* 0x000fe40003f4f018 */
[----:B------:R-:W-:Y:S02]  /*6e20*/  CS2R R148, SRZ ;  /* 0x0000000000947805 */ /* 0x000fe4000001ff00 */
[----:B------:R-:W-:Y:S02]  /*6e30*/  SEL R0, RZ, 0xffffffff, P4 ;  /* 0xffffffffff007807 */ /* 0x000fe40002000000 */
[----:B------:R-:W-:Y:S03]  /*6e40*/  P2R R184, PR, RZ, 0x40 ;  /* 0x00000040ffb87803 */ /* 0x000fe60000000000 */
[----:B------:R-:W-:Y:S04]  /*6e50*/  @P6 SHF.L.U32 R4, R180, 0x1f, RZ ;  /* 0x0000001fb4046819 */ /* 0x000fe800000006ff */
[----:B------:R-:W-:Y:S01]  /*6e60*/  @P2 SEL R0, R5, R0, !P3 ;  /* 0x0000000005002207 */ /* 0x000fe20005800000 */
[----:B------:R-:W1:Y:S03]  /*6e70*/  @P6 SYNCS.PHASECHK.TRANS64.TRYWAIT P1, [R3+URZ+0x200], R4 ;  /* 0x00020004030065a7 */ /* 0x000e6600080211ff */
[----:B------:R-:W-:Y:S04]  /*6e80*/  LOP3.LUT R0, R0, 0x1, RZ, 0xc0, !PT ;  /* 0x0000000100007812 */ /* 0x000fe800078ec0ff */
[----:B------:R-:W-:Y:S04]  /*6e90*/  ISETP.NE.U32.AND P5, PT, R0, 0x1, PT ;  /* 0x000000010000780c */ /* 0x000fe80003fa5070 */
[----:B------:R-:W-:Y:S01]  /*6ea0*/  P2R R209, PR, RZ, 0x20 ;  /* 0x00000020ffd17803 */ /* 0x000fe20000000000 */
[----:B------:R3:W4:Y:S01]  /*6eb0*/  SYNCS.PHASECHK.TRANS64.TRYWAIT P0, [R195+URZ+0x250], R2 ;  /* 0x00025002c30075a7 */ /* 0x00072200080011ff */
[----:B-1----:R-:W-:Y:S01]  /*6ec0*/  @P6 SEL R208, RZ, 0x1, !P1 ;  /* 0x00000001ffd06807 */ /* 0x002fe20004800000 */
[----:B---3--:R-:W-:Y:S06]  /*6ed0*/  @!P6 BRA `(.L_x_134) ;  /* 0x00000000009ce947 */ /* 0x008fec0003800000 */
[----:B------:R-:W-:Y:S01]  /*6ee0*/  @P5 IMAD R6, R181, 0x2000, R190 ;  /* 0x00002000b5065824 */ /* 0x000fe200078e02be */
[----:B------:R-:W-:Y:S01]  /*6ef0*/  ISETP.NE.AND P1, PT, R208, RZ, PT ;  /* 0x000000ffd000720c */ /* 0x000fe20003f25270 */
[----:B------:R-:W-:Y:S01]  /*6f00*/  BSSY B0, `(.L_x_135) ;  /* 0x0000010000007945 */ /* 0x000fe20003800000 */
[----:B------:R-:W-:Y:S01]  /*6f10*/  CS2R R150, SRZ ;  /* 0x0000000000967805 */ /* 0x000fe2000001ff00 */
[--C-:B------:R-:W-:Y:S01]  /*6f20*/  @P5 IMAD R7, R191, -0x10, R6.reuse ;  /* 0xfffffff0bf075824 */ /* 0x100fe200078e0206 */
[----:B------:R-:W-:Y:S01]  /*6f30*/  CS2R R148, SRZ ;  /* 0x0000000000947805 */ /* 0x000fe2000001ff00 */
[----:B------:R-:W-:Y:S01]  /*6f40*/  @P5 IMAD R5, R189, -0x10, R6 ;  /* 0xfffffff0bd055824 */ /* 0x000fe200078e0206 */
[----:B------:R-:W-:Y:S01]  /*6f50*/  CS2R R158, SRZ ;  /* 0x00000000009e7805 */ /* 0x000fe2000001ff00 */
[----:B------:R-:W-:Y:S01]  /*6f60*/  @P5 IMAD R4, R188, 0x10, R7 ;  /* 0x00000010bc045824 */ /* 0x000fe200078e0207 */
[----:B------:R-:W-:Y:S02]  /*6f70*/  CS2R R156, SRZ ;  /* 0x00000000009c7805 */ /* 0x000fe4000001ff00 */
[----:B------:R-:W-:Y:S02]  /*6f80*/  CS2R R154, SRZ ;  /* 0x00000000009a7805 */ /* 0x000fe4000001ff00 */
[----:B------:R-:W-:Y:S02]  /*6f90*/  CS2R R152, SRZ ;  /* 0x0000000000987805 */ /* 0x000fe4000001ff00 */
[----:B------:R-:W-:Y:S02]  /*6fa0*/  CS2R R162, SRZ ;  /* 0x0000000000a27805 */ /* 0x000fe4000001ff00 */
[----:B------:R-:W-:Y:S01]  /*6fb0*/  CS2R R160, SRZ ;  /* 0x0000000000a07805 */ /* 0x000fe2000001ff00 */
[----:B------:R-:W-:Y:S06]  /*6fc0*/  @P1 BRA `(.L_x_136) ;  /* 0x00000000000c1947 */ /* 0x000fec0003800000 */
[----:B------:R-:W-:Y:S04]  /*6fd0*/  SHF.L.U32 R0, R180, 0x1f, RZ ;  /* 0x0000001fb4007819 */ /* 0x000fe800000006ff */
[----:B------:R-:W1:Y:S02]  /*6fe0*/  SYNCS.PHASECHK.TRANS64.TRYWAIT P1, [R3+URZ+0x200], R0 ;  /* 0x00020000030075a7 */ /* 0x000e6400080211ff */
[----:B-1----:R-:W-:Y:S05]  /*6ff0*/  @!P1 BRA `(.L_x_137) ;  /* 0x00000040000c9947 */ /* 0x002fea0003800000 */
.L_x_136:
[----:B------:R-:W-:Y:S05]  /*7000*/  BSYNC B0 ;  /* 0x0000000000007941 */ /* 0x000fea0003800000 */
.L_x_135:
[----:B------:R-:W-:Y:S01]  /*7010*/  ISETP.NE.AND P1, PT, R209, RZ, PT ;  /* 0x000000ffd100720c */ /* 0x000fe20003f25270 */
[----:B-1----:R-:W-:Y:S02]  /*7020*/  VIADD R3, R3, 0x210 ;  /* 0x0000021003037836 */ /* 0x002fe40000000000 */
[----:B------:R-:W-:Y:S02]  /*7030*/  IMAD.U32 R0, RZ, RZ, UR37 ;  /* 0x00000025ff007e24 */ /* 0x000fe4000f8e00ff */
[----:B------:R-:W-:Y:S03]  /*7040*/  VIADD R181, R181, 0x1 ;  /* 0x00000001b5b57836 */ /* 0x000fe60000000000 */
[----:B------:R-:W-:Y:S05]  /*7050*/  PRMT R0, R0, 0x654, R3 ;  /* 0x0000065400007816 */ /* 0x000fea0000000003 */
[----:B------:R1:W3:Y:S04]  /*7060*/  @P1 LDS.128 R148, [R6] ;  /* 0x0000000006941984 */ /* 0x0002e80000000c00 */
[----:B------:R1:W1:Y:S04]  /*7070*/  @P1 LDS.128 R156, [R5+0x20] ;  /* 0x00002000059c1984 */ /* 0x0002680000000c00 */
[----:B------:R1:W1:Y:S04]  /*7080*/  @P1 LDS.128 R152, [R7+0x10] ;  /* 0x0000100007981984 */ /* 0x0002680000000c00 */
[----:B------:R1:W1:Y:S01]  /*7090*/  @P1 LDS.128 R160, [R4+0x10] ;  /* 0x0000100004a01984 */ /* 0x0002620000000c00 */
[C---:B------:R-:W-:Y:S01]  /*70a0*/  ISETP.NE.AND P1, PT, R181.reuse, 0x2, PT ;  /* 0x00000002b500780c */ /* 0x040fe20003f25270 */
[----:B------:R-:W-:Y:S01]  /*70b0*/  @!PT LDS RZ, [RZ] ;  /* 0x00000000fffff984 */ /* 0x000fe20000000800 */
[----:B------:R-:W-:Y:S01]  /*70c0*/  @!PT LDS RZ, [RZ] ;  /* 0x00000000fffff984 */ /* 0x000fe20000000800 */
[----:B------:R-:W-:Y:S01]  /*70d0*/  @!PT LDS RZ, [RZ] ;  /* 0x00000000fffff984 */ /* 0x000fe20000000800 */
[----:B------:R-:W-:Y:S01]  /*70e0*/  @!PT LDS RZ, [RZ] ;  /* 0x00000000fffff984 */ /* 0x000fe20000000800 */
[----:B------:R5:W-:Y:S06]  /*70f0*/  MEMBAR.ALL.CTA ;  /* 0x0000000000007992 */ /* 0x000bec0000008000 */
[----:B-----5:R-:W5:Y:S01]  /*7100*/  FENCE.VIEW.ASYNC.S ;  /* 0x00000000000073c6 */ /* 0x020f620000000000 */
[----:B------:R-:W-:Y:S02]  /*7110*/  SEL R3, RZ, 0x1, P1 ;  /* 0x00000001ff037807 */ /* 0x000fe40000800000 */
[----:B------:R-:W-:Y:S02]  /*7120*/  SEL R181, R181, RZ, P1 ;  /* 0x000000ffb5b57207 */ /* 0x000fe40000800000 */
[----:B------:R-:W-:Y:S01]  /*7130*/  LOP3.LUT R180, R180, R3, RZ, 0x3c, !PT ;  /* 0x00000003b4b47212 */ /* 0x000fe200078e3cff */
[----:B-----5:R1:W-:Y:S06]  /*7140*/  SYNCS.ARRIVE.TRANS64.RED.A1T0 RZ, [R0+URZ], RZ ;  /* 0x000000ff00ff79a7 */ /* 0x0203ec00081004ff */
.L_x_134:
[----:B------:R-:W-:Y:S05]  /*7150*/  BSYNC B1 ;  /* 0x0000000000017941 */ /* 0x000fea0003800000 */
.L_x_133:
[----:B-1----:R-:W-:Y:S04]  /*7160*/  SHF.R.U32.HI R0, RZ, 0x15, R80 ;  /* 0x00000015ff007819 */ /* 0x002fe80000011650 */
[----:B------:R-:W-:Y:S01]  /*7170*/  LOP3.LUT P1, RZ, R0, 0x3, R173, 0x48, !PT ;  /* 0x0000000300ff7812 */ /* 0x000fe200078248ad */
[----:B------:R-:W-:Y:S01]  /*7180*/  @!UPT UIADD3 URZ, UPT, UPT, URZ, URZ, URZ ;  /* 0x000000fffffff290 */ /* 0x000fe2000fffe0ff */
[----:B----4-:R-:W-:Y:S11]  /*7190*/  @P0 BRA `(.L_x_138) ;  /* 0x0000000000080947 */ /* 0x010ff60003800000 */
[----:B------:R-:W1:Y:S02]  /*71a0*/  SYNCS.PHASECHK.TRANS64.TRYWAIT P0, [R195+URZ+0x250], R2 ;  /* 0x00025002c30075a7 */ /* 0x000e6400080011ff */
[----:B-1----:R-:W-:Y:S05]  /*71b0*/  @!P0 BRA `(.L_x_139) ;  /* 0x0000003c00b08947 */ /* 0x002fea0003800000 */
.L_x_138:
[----:B------:R-:W-:Y:S04]  /*71c0*/  BSSY.RECONVERGENT B6, `(.L_x_140) ;  /* 0x0000012000067945 */ /* 0x000fe80003800200 */
[----:B------:R-:W-:Y:S05]  /*71d0*/  @!P1 BRA `(.L_x_141) ;  /* 0x0000000000409947 */ /* 0x000fea0003800000 */
[----:B------:R-:W4:Y:S01]  /*71e0*/  LDCU.64 UR8, c[0x4][0x70] ;  /* 0x01000e00ff0877ac */ /* 0x000f220008000a00 */
[----:B------:R-:W-:Y:S01]  /*71f0*/  MOV R3, 0x0 ;  /* 0x0000000000037802 */ /* 0x000fe20000000f00 */
[----:B------:R-:W-:Y:S02]  /*7200*/  HFMA2 R12, -RZ, RZ, 0, 5.9604644775390625e-08 ;  /* 0x00000001ff0c7431 */ /* 0x000fe400000001ff */
[----:B------:R-:W-:Y:S02]  /*7210*/  IMAD.MOV.U32 R8, RZ, RZ, 0x192 ;  /* 0x00000192ff087424 */ /* 0x000fe400078e00ff */
[----:B------:R-:W-:Y:S01]  /*7220*/  IMAD.MOV.U32 R13, RZ, RZ, RZ ;  /* 0x000000ffff0d7224 */ /* 0x000fe200078e00ff */
[----:B------:R-:W5:Y:S01]  /*7230*/  LDCU.64 UR6, c[0x4][0x78] ;  /* 0x01000f00ff0677ac */ /* 0x000f620008000a00 */
[----:B-1----:R-:W1:Y:S01]  /*7240*/  LDC.64 R2, c[0x4][R3] ;  /* 0x0100000003027b82 */ /* 0x002e620000000a00 */
[----:B------:R-:W2:Y:S01]  /*7250*/  LDCU.64 UR4, c[0x4][0x10] ;  /* 0x01000200ff0477ac */ /* 0x000ea20008000a00 */
[----:B----4-:R-:W-:Y:S01]  /*7260*/  MOV R5, UR9 ;  /* 0x0000000900057c02 */ /* 0x010fe20008000f00 */
[----:B------:R-:W-:Y:S01]  /*7270*/  IMAD.U32 R4, RZ, RZ, UR8 ;  /* 0x00000008ff047e24 */ /* 0x000fe2000f8e00ff */
[----:B-----5:R-:W-:Y:S01]  /*7280*/  MOV R7, UR7 ;  /* 0x0000000700077c02 */ /* 0x020fe20008000f00 */
[----:B------:R-:W-:Y:S01]  /*7290*/  IMAD.U32 R6, RZ, RZ, UR6 ;  /* 0x00000006ff067e24 */ /* 0x000fe2000f8e00ff */
[----:B--2---:R-:W-:Y:S01]  /*72a0*/  MOV R11, UR5 ;  /* 0x00000005000b7c02 */ /* 0x004fe20008000f00 */
[----:B------:R-:W-:Y:S02]  /*72b0*/  IMAD.U32 R10, RZ, RZ, UR4 ;  /* 0x00000004ff0a7e24 */ /* 0x000fe4000f8e00ff */
[----:B------:R-:W-:Y:S07]  /*72c0*/  LEPC R20, `(.L_x_141) ;  /* 0x000000001014794e */ /* 0x000fee0000000000 */
[----:B-1-3--:R-:W-:Y:S05]  /*72d0*/  CALL.ABS.NOINC R2 ;  /* 0x0000000002007343 */ /* 0x00afea0003c00000 */
.L_x_141:
[----:B------:R-:W-:Y:S05]  /*72e0*/  BSYNC.RECONVERGENT B6 ;  /* 0x0000000000067941 */ /* 0x000fea0003800200 */
.L_x_140:
[-C--:B---3--:R-:W-:Y:S01]  /*72f0*/  F2FP.F16.E5M2.UNPACK_B R83, R148.reuse ;  /* 0x00000094ff53723e */ /* 0x088fe200020004ff */
[----:B------:R-:W-:Y:S05]  /*7300*/  WARPSYNC.ALL ;  /* 0x0000000000007948 */ /* 0x000fea0003800000 */
[----:B------:R-:W-:Y:S01]  /*7310*/  R2UR UR4, R80 ;  /* 0x00000000500472ca */ /* 0x000fe200000e0000 */
[--C-:B------:R-:W-:Y:S01]  /*7320*/  HADD2.F32 R82, -RZ, R83.reuse.H0_H0 ;  /* 0x20000053ff527230 */ /* 0x100fe20000004100 */
[----:B------:R-:W-:Y:S01]  /*7330*/  F2FP.F16.E5M2.UNPACK_B R85, R148.H1 ;  /* 0x00000094ff55723e */ /* 0x000fe200030004ff */
[----:B------:R-:W-:Y:S01]  /*7340*/  HADD2.F32 R83, -RZ, R83.H1_H1 ;  /* 0x30000053ff537230 */ /* 0x000fe20000004100 */
[-C--:B------:R-:W-:Y:S01]  /*7350*/  F2FP.F16.E5M2.UNPACK_B R87, R149.reuse ;  /* 0x00000095ff57723e */ /* 0x080fe200020004ff */
[----:B------:R-:W-:Y:S01]  /*7360*/  BSSY.RECONVERGENT B0, `(.L_x_142) ;  /* 0x000011d000007945 */ /* 0x000fe20003800200 */
[----:B------:R-:W-:Y:S01]  /*7370*/  F2FP.F16.E5M2.UNPACK_B R89, R149.H1 ;  /* 0x00000095ff59723e */ /* 0x000fe200030004ff */
[----:B------:R-:W-:Y:S01]  /*7380*/  HADD2.F32 R84, -RZ, R85.H0_H0 ;  /* 0x20000055ff547230 */ /* 0x000fe20000004100 */
[-C--:B------:R-:W-:Y:S01]  /*7390*/  F2FP.F16.E5M2.UNPACK_B R91, R150.reuse ;  /* 0x00000096ff5b723e */ /* 0x080fe200020004ff */
[----:B------:R-:W-:Y:S01]  /*73a0*/  HADD2.F32 R88, -RZ, R87.H1_H1 ;  /* 0x30000057ff587230 */ /* 0x000fe20000004100 */
[----:B------:R-:W-:Y:S01]  /*73b0*/  F2FP.F16.E5M2.UNPACK_B R93, R150.H1 ;  /* 0x00000096ff5d723e */ /* 0x000fe200030004ff */
[----:B------:R-:W-:Y:S01]  /*73c0*/  HADD2.F32 R86, -RZ, R85.H1_H1 ;  /* 0x30000055ff567230 */ /* 0x000fe20000004100 */
[-C--:B------:R-:W-:Y:S01]  /*73d0*/  F2FP.F16.E5M2.UNPACK_B R95, R151.reuse ;  /* 0x00000097ff5f723e */ /* 0x080fe200020004ff */
[----:B------:R-:W2:Y:S01]  /*73e0*/  LDTM.x64 R4, tmem[UR4] ;  /* 0x00000004000479ee */ /* 0x000ea20008340000 */
[----:B------:R-:W-:Y:S01]  /*73f0*/  F2FP.F16.E5M2.UNPACK_B R97, R151.H1 ;  /* 0x00000097ff61723e */ /* 0x000fe200030004ff */
[----:B------:R-:W-:Y:S01]  /*7400*/  HADD2.F32 R85, -RZ, R87.H0_H0 ;  /* 0x20000057ff557230 */ /* 0x000fe20000004100 */
[-C--:B------:R-:W-:Y:S01]  /*7410*/  F2FP.F16.E5M2.UNPACK_B R99, R152.reuse ;  /* 0x00000098ff63723e */ /* 0x080fe200020004ff */
[----:B------:R-:W-:Y:S01]  /*7420*/  HADD2.F32 R87, -RZ, R89.H0_H0 ;  /* 0x20000059ff577230 */ /* 0x000fe20000004100 */
[----:B------:R-:W-:Y:S01]  /*7430*/  F2FP.F16.E5M2.UNPACK_B R101, R152.H1 ;  /* 0x00000098ff65723e */ /* 0x000fe200030004ff */
[----:B------:R-:W-:Y:S01]  /*7440*/  HADD2.F32 R92, -RZ, R91.H1_H1 ;  /* 0x3000005bff5c7230 */ /* 0x000fe20000004100 */
[----:B------:R-:W-:Y:S01]  /*7450*/  ISETP.NE.AND P6, PT, R184, RZ, PT ;  /* 0x000000ffb800720c */ /* 0x000fe20003fc5270 */
[----:B------:R-:W-:Y:S01]  /*7460*/  HADD2.F32 R96, -RZ, R95.H1_H1 ;  /* 0x3000005fff607230 */ /* 0x000fe20000004100 */
[----:B------:R-:W-:Y:S01]  /*7470*/  SHF.L.U32 R211, R176, 0x4, RZ ;  /* 0x00000004b0d37819 */ /* 0x000fe200000006ff */
[----:B------:R-:W-:Y:S01]  /*7480*/  HADD2.F32 R100, -RZ, R99.H1_H1 ;  /* 0x30000063ff647230 */ /* 0x000fe20000004100 */
[----:B------:R-:W-:Y:S01]  /*7490*/  SHF.L.U32 R217, R175, 0x4, RZ ;  /* 0x00000004afd97819 */ /* 0x000fe200000006ff */
[----:B------:R-:W-:Y:S01]  /*74a0*/  HADD2.F32 R90, -RZ, R89.H1_H1 ;  /* 0x30000059ff5a7230 */ /* 0x000fe20000004100 */
[C---:B------:R-:W-:Y:S01]  /*74b0*/  IADD3 R197, PT, PT, R190.reuse, R211, RZ ;  /* 0x000000d3bec57210 */ /* 0x040fe20007ffe0ff */
[----:B------:R-:W-:Y:S01]  /*74c0*/  HADD2.F32 R89, -RZ, R91.H0_H0 ;  /* 0x2000005bff597230 */ /* 0x000fe20000004100 */
[----:B------:R-:W-:Y:S01]  /*74d0*/  IADD3 R199, PT, PT, R190, R217, RZ ;  /* 0x000000d9bec77210 */ /* 0x000fe20007ffe0ff */
[--C-:B------:R-:W-:Y:S01]  /*74e0*/  HADD2.F32 R91, -RZ, R93.reuse.H0_H0 ;  /* 0x2000005dff5b7230 */ /* 0x100fe20000004100 */
[----:B------:R-:W-:Y:S01]  /*74f0*/  SHF.L.U32 R210, R188, 0x4, RZ ;  /* 0x00000004bcd27819 */ /* 0x000fe200000006ff */
[----:B------:R-:W-:Y:S01]  /*7500*/  HADD2.F32 R94, -RZ, R93.H1_H1 ;  /* 0x3000005dff5e7230 */ /* 0x000fe20000004100 */
[----:B------:R-:W-:Y:S01]  /*7510*/  F2FP.F16.E5M2.UNPACK_B R103, R153 ;  /* 0x00000099ff67723e */ /* 0x000fe200020004ff */
[----:B------:R-:W-:Y:S01]  /*7520*/  HADD2.F32 R93, -RZ, R95.H0_H0 ;  /* 0x2000005fff5d7230 */ /* 0x000fe20000004100 */
[----:B------:R-:W-:Y:S01]  /*7530*/  IADD3 R198, PT, PT, R210, R197, RZ ;  /* 0x000000c5d2c67210 */ /* 0x000fe20007ffe0ff */
[----:B------:R-:W-:Y:S01]  /*7540*/  HADD2.F32 R95, -RZ, R97.H0_H0 ;  /* 0x20000061ff5f7230 */ /* 0x000fe20000004100 */
[----:B------:R-:W-:Y:S01]  /*7550*/  F2FP.F16.E5M2.UNPACK_B R105, R153.H1 ;  /* 0x00000099ff69723e */ /* 0x000fe200030004ff */
[C---:B--2---:R-:W-:Y:S01]  /*7560*/  FMUL R0, R78.reuse, R4 ;  /* 0x000000044e007220 */ /* 0x044fe20000400000 */
[C---:B-1----:R-:W-:Y:S01]  /*7570*/  FMUL R2, R78.reuse, R5 ;  /* 0x000000054e027220 */ /* 0x042fe20000400000 */
[C---:B------:R-:W-:Y:S01]  /*7580*/  FMUL R4, R78.reuse, R8 ;  /* 0x000000084e047220 */ /* 0x040fe20000400000 */
[C---:B------:R-:W-:Y:S01]  /*7590*/  FMUL R5, R78.reuse, R9 ;  /* 0x000000094e057220 */ /* 0x040fe20000400000 */
[C---:B------:R-:W-:Y:S01]  /*75a0*/  FFMA R0, R81.reuse, R82, R0 ;  /* 0x0000005251007223 */ /* 0x040fe20000000000 */
[C---:B------:R-:W-:Y:S01]  /*75b0*/  FFMA R2, R81.reuse, R83, R2 ;  /* 0x0000005351027223 */ /* 0x040fe20000000002 */
[C---:B------:R-:W-:Y:S01]  /*75c0*/  FMUL R8, R78.reuse, R12 ;  /* 0x0000000c4e087220 */ /* 0x040fe20000400000 */
[C---:B------:R-:W-:Y:S01]  /*75d0*/  FMUL R9, R78.reuse, R13 ;  /* 0x0000000d4e097220 */ /* 0x040fe20000400000 */
[C---:B------:R-:W-:Y:S01]  /*75e0*/  FMUL R12, R78.reuse, R16 ;  /* 0x000000104e0c7220 */ /* 0x040fe20000400000 */
[C---:B------:R-:W-:Y:S01]  /*75f0*/  FMUL R13, R78.reuse, R17 ;  /* 0x000000114e0d7220 */ /* 0x040fe20000400000 */
[C---:B------:R-:W-:Y:S01]  /*7600*/  FMUL R16, R78.reuse, R20 ;  /* 0x000000144e107220 */ /* 0x040fe20000400000 */
[C---:B------:R-:W-:Y:S01]  /*7610*/  FMUL R17, R78.reuse, R21 ;  /* 0x000000154e117220 */ /* 0x040fe20000400000 */
[----:B------:R-:W-:Y:S02]  /*7620*/  HADD2.F32 R104, -RZ, R103.H1_H1 ;  /* 0x30000067ff687230 */ /* 0x000fe40000004100 */
[C---:B------:R-:W-:Y:S01]  /*7630*/  FMUL R20, R78.reuse, R24 ;  /* 0x000000184e147220 */ /* 0x040fe20000400000 */
[C---:B------:R-:W-:Y:S01]  /*7640*/  FMUL R21, R78.reuse, R25 ;  /* 0x000000194e157220 */ /* 0x040fe20000400000 */
[C---:B------:R-:W-:Y:S01]  /*7650*/  FMUL R24, R78.reuse, R28 ;  /* 0x0000001c4e187220 */ /* 0x040fe20000400000 */
[C---:B------:R-:W-:Y:S01]  /*7660*/  FMUL R25, R78.reuse, R29 ;  /* 0x0000001d4e197220 */ /* 0x040fe20000400000 */
[C---:B------:R-:W-:Y:S01]  /*7670*/  FMUL R28, R78.reuse, R32 ;  /* 0x000000204e1c7220 */ /* 0x040fe20000400000 */
[C---:B------:R-:W-:Y:S01]  /*7680*/  FMUL R29, R78.reuse, R33 ;  /* 0x000000214e1d7220 */ /* 0x040fe20000400000 */
[C---:B------:R-:W-:Y:S01]  /*7690*/  FMUL R32, R78.reuse, R36 ;  /* 0x000000244e207220 */ /* 0x040fe20000400000 */
[----:B------:R-:W-:Y:S01]  /*76a0*/  F2FP.F16.E5M2.UNPACK_B R107, R154 ;  /* 0x0000009aff6b723e */ /* 0x000fe200020004ff */
[C---:B------:R-:W-:Y:S01]  /*76b0*/  FMUL R33, R78.reuse, R37 ;  /* 0x000000254e217220 */ /* 0x040fe20000400000 */
[C---:B------:R-:W-:Y:S01]  /*76c0*/  FMUL R36, R78.reuse, R40 ;  /* 0x000000284e247220 */ /* 0x040fe20000400000 */
[----:B------:R-:W-:Y:S01]  /*76d0*/  F2FP.F16.E5M2.UNPACK_B R109, R154.H1 ;  /* 0x0000009aff6d723e */ /* 0x000fe200030004ff */
[C---:B------:R-:W-:Y:S01]  /*76e0*/  FMUL R37, R78.reuse, R41 ;  /* 0x000000294e257220 */ /* 0x040fe20000400000 */
[----:B------:R-:W-:Y:S02]  /*76f0*/  HADD2.F32 R108, -RZ, R107.H1_H1 ;  /* 0x3000006bff6c7230 */ /* 0x000fe40000004100 */
        /* <DEDUP_REMOVED lines=26> */
[C---:B------:R-:W-:Y:S01]  /*78a0*/  FFMA R3, R81.reuse, R84, R3 ;  /* 0x0000005451037223 */ /* 0x040fe20000000003 */
[C---:B------:R-:W-:Y:S01]  /*78b0*/  FFMA R7, R81.reuse, R86, R7 ;  /* 0x0000005651077223 */ /* 0x040fe20000000007 */
[----:B------:R-:W-:Y:S01]  /*78c0*/  F2FP.F16.E5M2.UNPACK_B R127, R159 ;  /* 0x0000009fff7f723e */ /* 0x000fe200020004ff */
[C---:B------:R-:W-:Y:S01]  /*78d0*/  FFMA R4, R81.reuse, R85, R4 ;  /* 0x0000005551047223 */ /* 0x040fe20000000004 */
[C---:B------:R-:W-:Y:S01]  /*78e0*/  FFMA R5, R81.reuse, R88, R5 ;  /* 0x0000005851057223 */ /* 0x040fe20000000005 */
[----:B------:R-:W-:Y:S01]  /*78f0*/  F2FP.F16.E5M2.UNPACK_B R129, R159.H1 ;  /* 0x0000009fff81723e */ /* 0x000fe200030004ff */
[----:B------:R-:W-:Y:S01]  /*7900*/  FFMA R6, R81, R87, R6 ;  /* 0x0000005751067223 */ /* 0x000fe20000000006 */
[----:B------:R-:W-:Y:S01]  /*7910*/  F2FP.SATFINITE.E5M2.F32.PACK_AB_MERGE_C R185, R7, R3, RZ ;  /* 0x0000000307b9723e */ /* 0x000fe200048060ff */
[----:B------:R-:W-:Y:S02]  /*7920*/  HADD2.F32 R124, -RZ, R123.H1_H1 ;  /* 0x3000007bff7c7230 */ /* 0x000fe40000004100 */
[----:B------:R-:W-:Y:S01]  /*7930*/  FMUL R11, R78, R11 ;  /* 0x0000000b4e0b7220 */ /* 0x000fe20000400000 */
[----:B------:R-:W-:Y:S01]  /*7940*/  HADD2.F32 R128, -RZ, R127.H1_H1 ;  /* 0x3000007fff807230 */ /* 0x000fe20000004100 */
[----:B------:R-:W-:Y:S01]  /*7950*/  F2FP.SATFINITE.E5M2.F32.PACK_AB_MERGE_C R184, R2, R0, R185 ;  /* 0x0000000002b8723e */ /* 0x000fe200048060b9 */
[C---:B------:R-:W-:Y:S01]  /*7960*/  FMUL R10, R78.reuse, R14 ;  /* 0x0000000e4e0a7220 */ /* 0x040fe20000400000 */
[C---:B------:R-:W-:Y:S01]  /*7970*/  FFMA R11, R81.reuse, R90, R11 ;  /* 0x0000005a510b7223 */ /* 0x040fe2000000000b */
[C---:B------:R-:W-:Y:S01]  /*7980*/  FFMA R8, R81.reuse, R89, R8 ;  /* 0x0000005951087223 */ /* 0x040fe20000000008 */
[----:B------:R-:W-:Y:S01]  /*7990*/  FFMA R9, R81, R92, R9 ;  /* 0x0000005c51097223 */ /* 0x000fe20000000009 */
[----:B------:R-:W-:Y:S01]  /*79a0*/  F2FP.F16.E5M2.UNPACK_B R131, R160 ;  /* 0x000000a0ff83723e */ /* 0x000fe200020004ff */
[----:B------:R-:W-:Y:S01]  /*79b0*/  HADD2.F32 R98, -RZ, R97.H1_H1 ;  /* 0x30000061ff627230 */ /* 0x000fe20000004100 */
[----:B------:R-:W-:Y:S01]  /*79c0*/  F2FP.SATFINITE.E5M2.F32.PACK_AB_MERGE_C R186, R11, R6, RZ ;  /* 0x000000060bba723e */ /* 0x000fe200048060ff */
[----:B------:R-:W-:Y:S01]  /*79d0*/  FFMA R10, R81, R91, R10 ;  /* 0x0000005b510a7223 */ /* 0x000fe2000000000a */
[----:B------:R-:W-:Y:S02]  /*79e0*/  HADD2.F32 R97, -RZ, R99.H0_H0 ;  /* 0x20000063ff617230 */ /* 0x000fe40000004100 */
[C---:B------:R-:W-:Y:S01]  /*79f0*/  FMUL R15, R78.reuse, R15 ;  /* 0x0000000f4e0f7220 */ /* 0x040fe20000400000 */
[----:B------:R-:W-:Y:S01]  /*7a00*/  F2FP.SATFINITE.E5M2.F32.PACK_AB_MERGE_C R185, R5, R4, R186 ;  /* 0x0000000405b9723e */ /* 0x000fe200048060ba */
[----:B------:R-:W-:Y:S02]  /*7a10*/  HADD2.F32 R132, -RZ, R131.H1_H1 ;  /* 0x30000083ff847230 */ /* 0x000fe40000004100 */
[C---:B------:R-:W-:Y:S01]  /*7a20*/  FMUL R14, R78.reuse, R18 ;  /* 0x000000124e0e7220 */ /* 0x040fe20000400000 */
[C---:B------:R-:W-:Y:S01]  /*7a30*/  FFMA R15, R81.reuse, R94, R15 ;  /* 0x0000005e510f7223 */ /* 0x040fe2000000000f */
[C---:B------:R-:W-:Y:S01]  /*7a40*/  FFMA R12, R81.reuse, R93, R12 ;  /* 0x0000005d510c7223 */ /* 0x040fe2000000000c */
[----:B------:R-:W-:Y:S01]  /*7a50*/  FFMA R13, R81, R96, R13 ;  /* 0x00000060510d7223 */ /* 0x000fe2000000000d */
[----:B------:R-:W-:Y:S01]  /*7a60*/  F2FP.F16.E5M2.UNPACK_B R133, R160.H1 ;  /* 0x000000a0ff85723e */ /* 0x000fe200030004ff */
[--C-:B------:R-:W-:Y:S01]  /*7a70*/  HADD2.F32 R99, -RZ, R101.reuse.H0_H0 ;  /* 0x20000065ff637230 */ /* 0x100fe20000004100 */
[----:B------:R-:W-:Y:S01]  /*7a80*/  F2FP.SATFINITE.E5M2.F32.PACK_AB_MERGE_C R186, R15, R10, RZ ;  /* 0x0000000a0fba723e */ /* 0x000fe200048060ff */
[----:B------:R-:W-:Y:S01]  /*7a90*/  FFMA R14, R81, R95, R14 ;  /* 0x0000005f510e7223 */ /* 0x000fe2000000000e */
[C---:B------:R-:W-:Y:S01]  /*7aa0*/  FMUL R19, R78.reuse, R19 ;  /* 0x000000134e137220 */ /* 0x040fe20000400000 */
[----:B------:R-:W-:Y:S01]  /*7ab0*/  HADD2.F32 R102, -RZ, R101.H1_H1 ;  /* 0x30000065ff667230 */ /* 0x000fe20000004100 */
[----:B------:R-:W-:Y:S01]  /*7ac0*/  F2FP.SATFINITE.E5M2.F32.PACK_AB_MERGE_C R186, R9, R8, R186 ;  /* 0x0000000809ba723e */ /* 0x000fe200048060ba */
[----:B------:R-:W-:Y:S02]  /*7ad0*/  HADD2.F32 R101, -RZ, R103.H0_H0 ;  /* 0x20000067ff657230 */ /* 0x000fe40000004100 */
[C---:B------:R-:W-:Y:S01]  /*7ae0*/  FFMA R19, R81.reuse, R98, R19 ;  /* 0x0000006251137223 */ /* 0x040fe20000000013 */
[C---:B------:R-:W-:Y:S01]  /*7af0*/  FFMA R16, R81.reuse, R97, R16 ;  /* 0x0000006151107223 */ /* 0x040fe20000000010 */
[----:B------:R-:W-:Y:S01]  /*7b00*/  FFMA R17, R81, R100, R17 ;  /* 0x0000006451117223 */ /* 0x000fe20000000011 */
[C---:B------:R-:W-:Y:S01]  /*7b10*/  FMUL R18, R78.reuse, R22 ;  /* 0x000000164e127220 */ /* 0x040fe20000400000 */
[----:B------:R-:W-:Y:S01]  /*7b20*/  F2FP.F16.E5M2.UNPACK_B R135, R161 ;  /* 0x000000a1ff87723e */ /* 0x000fe200020004ff */
        /* <DEDUP_REMOVED lines=10> */
[----:B------:R1:W-:Y:S01]  /*7bd0*/  STS.128 [R172+UR49+0x4400], R184 ;  /* 0x004400b8ac007988 */ /* 0x0003e20008000c31 */
[----:B------:R-:W-:Y:S01]  /*7be0*/  HADD2.F32 R136, -RZ, R135.H1_H1 ;  /* 0x30000087ff887230 */ /* 0x000fe20000004100 */
[----:B------:R-:W-:Y:S01]  /*7bf0*/  F2FP.SATFINITE.E5M2.F32.PACK_AB_MERGE_C R200, R23, R18, RZ ;  /* 0x0000001217c8723e */ /* 0x000fe200048060ff */
[C---:B------:R-:W-:Y:S01]  /*7c00*/  FMUL R22, R78.reuse, R26 ;  /* 0x0000001a4e167220 */ /* 0x040fe20000400000 */
[C---:B------:R-:W-:Y:S01]  /*7c10*/  FMUL R27, R78.reuse, R27 ;  /* 0x0000001b4e1b7220 */ /* 0x040fe20000400000 */
[--C-:B------:R-:W-:Y:S01]  /*7c20*/  HADD2.F32 R107, -RZ, R109.reuse.H0_H0 ;  /* 0x2000006dff6b7230 */ /* 0x100fe20000004100 */
[----:B------:R-:W-:Y:S01]  /*7c30*/  F2FP.SATFINITE.E5M2.F32.PACK_AB_MERGE_C R200, R17, R16, R200 ;  /* 0x0000001011c8723e */ /* 0x000fe200048060c8 */
[C---:B------:R-:W-:Y:S01]  /*7c40*/  FFMA R22, R81.reuse, R103, R22 ;  /* 0x0000006751167223 */ /* 0x040fe20000000016 */
[C---:B------:R-:W-:Y:S01]  /*7c50*/  FFMA R27, R81.reuse, R106, R27 ;  /* 0x0000006a511b7223 */ /* 0x040fe2000000001b */
[C---:B------:R-:W-:Y:S01]  /*7c60*/  FFMA R24, R81.reuse, R105, R24 ;  /* 0x0000006951187223 */ /* 0x040fe20000000018 */
[----:B------:R-:W-:Y:S01]  /*7c70*/  F2FP.F16.E5M2.UNPACK_B R137, R161.H1 ;  /* 0x000000a1ff89723e */ /* 0x000fe200030004ff */
[----:B------:R-:W-:Y:S02]  /*7c80*/  HADD2.F32 R110, -RZ, R109.H1_H1 ;  /* 0x3000006dff6e7230 */ /* 0x000fe40000004100 */
[----:B------:R-:W-:Y:S01]  /*7c90*/  FFMA R25, R81, R108, R25 ;  /* 0x0000006c51197223 */ /* 0x000fe20000000019 */
[----:B------:R-:W-:Y:S01]  /*7ca0*/  F2FP.SATFINITE.E5M2.F32.PACK_AB_MERGE_C R201, R27, R22, RZ ;  /* 0x000000161bc9723e */ /* 0x000fe200048060ff */
[----:B------:R-:W-:Y:S02]  /*7cb0*/  HADD2.F32 R109, -RZ, R111.H0_H0 ;  /* 0x2000006fff6d7230 */ /* 0x000fe40000004100 */
[C---:B------:R-:W-:Y:S01]  /*7cc0*/  FMUL R26, R78.reuse, R30 ;  /* 0x0000001e4e1a7220 */ /* 0x040fe20000400000 */
[C---:B------:R-:W-:Y:S01]  /*7cd0*/  FMUL R31, R78.reuse, R31 ;  /* 0x0000001f4e1f7220 */ /* 0x040fe20000400000 */
[--C-:B------:R-:W-:Y:S01]  /*7ce0*/  HADD2.F32 R111, -RZ, R113.reuse.H0_H0 ;  /* 0x20000071ff6f7230 */ /* 0x100fe20000004100 */
[----:B------:R-:W-:Y:S01]  /*7cf0*/  F2FP.SATFINITE.E5M2.F32.PACK_AB_MERGE_C R201, R21, R20, R201 ;  /* 0x0000001415c9723e */ /* 0x000fe200048060c9 */
[C---:B------:R-:W-:Y:S01]  /*7d00*/  FFMA R26, R81.reuse, R107, R26 ;  /* 0x0000006b511a7223 */ /* 0x040fe2000000001a */
[C---:B------:R-:W-:Y:S01]  /*7d10*/  FFMA R31, R81.reuse, R110, R31 ;  /* 0x0000006e511f7223 */ /* 0x040fe2000000001f */
[C---:B------:R-:W-:Y:S01]  /*7d20*/  FFMA R28, R81.reuse, R109, R28 ;  /* 0x0000006d511c7223 */ /* 0x040fe2000000001c */
[----:B------:R-:W-:Y:S01]  /*7d30*/  F2FP.F16.E5M2.UNPACK_B R139, R162 ;  /* 0x000000a2ff8b723e */ /* 0x000fe200020004ff */
[----:B------:R-:W-:Y:S02]  /*7d40*/  HADD2.F32 R114, -RZ, R113.H1_H1 ;  /* 0x30000071ff727230 */ /* 0x000fe40000004100 */
[----:B------:R-:W-:Y:S01]  /*7d50*/  FFMA R29, R81, R112, R29 ;  /* 0x00000070511d7223 */ /* 0x000fe2000000001d */
[----:B------:R-:W-:Y:S01]  /*7d60*/  F2FP.SATFINITE.E5M2.F32.PACK_AB_MERGE_C R202, R31, R26, RZ ;  /* 0x0000001a1fca723e */ /* 0x000fe200048060ff */
[----:B------:R-:W-:Y:S02]  /*7d70*/  HADD2.F32 R113, -RZ, R115.H0_H0 ;  /* 0x20000073ff717230 */ /* 0x000fe40000004100 */
[C---:B------:R-:W-:Y:S01]  /*7d80*/  FMUL R30, R78.reuse, R34 ;  /* 0x000000224e1e7220 */ /* 0x040fe20000400000 */
[----:B------:R-:W-:Y:S01]  /*7d90*/  HADD2.F32 R140, -RZ, R139.H1_H1 ;  /* 0x3000008bff8c7230 */ /* 0x000fe20000004100 */
[----:B------:R-:W-:Y:S01]  /*7da0*/  F2FP.SATFINITE.E5M2.F32.PACK_AB_MERGE_C R202, R25, R24, R202 ;  /* 0x0000001819ca723e */ /* 0x000fe200048060ca */
[C---:B------:R-:W-:Y:S01]  /*7db0*/  FMUL R35, R78.reuse, R35 ;  /* 0x000000234e237220 */ /* 0x040fe20000400000 */
[--C-:B------:R-:W-:Y:S02]  /*7dc0*/  HADD2.F32 R115, -RZ, R117.reuse.H0_H0 ;  /* 0x20000075ff737230 */ /* 0x100fe40000004100 */
[C---:B------:R-:W-:Y:S01]  /*7dd0*/  FFMA R30, R81.reuse, R111, R30 ;  /* 0x0000006f511e7223 */ /* 0x040fe2000000001e */
[----:B------:R-:W-:Y:S02]  /*7de0*/  HADD2.F32 R118, -RZ, R117.H1_H1 ;  /* 0x30000075ff767230 */ /* 0x000fe40000004100 */
[C---:B------:R-:W-:Y:S01]  /*7df0*/  FFMA R35, R81.reuse, R114, R35 ;  /* 0x0000007251237223 */ /* 0x040fe20000000023 */
[C---:B------:R-:W-:Y:S01]  /*7e00*/  FFMA R32, R81.reuse, R113, R32 ;  /* 0x0000007151207223 */ /* 0x040fe20000000020 */
[----:B------:R-:W-:Y:S01]  /*7e10*/  F2FP.F16.E5M2.UNPACK_B R141, R162.H1 ;  /* 0x000000a2ff8d723e */ /* 0x000fe200030004ff */
[----:B------:R-:W-:Y:S01]  /*7e20*/  FFMA R33, R81, R116, R33 ;  /* 0x0000007451217223 */ /* 0x000fe20000000021 */
[----:B------:R-:W-:Y:S01]  /*7e30*/  HADD2.F32 R117, -RZ, R119.H0_H0 ;  /* 0x20000077ff757230 */ /* 0x000fe20000004100 */
        /* <DEDUP_REMOVED lines=9> */
[----:B------:R1:W-:Y:S01]  /*7ed0*/  STS.128 [R197+0x4010], R200 ;  /* 0x004010c8c5007388 */ /* 0x0003e20000000c00 */
[----:B------:R-:W-:Y:S01]  /*7ee0*/  FFMA R37, R81, R120, R37 ;  /* 0x0000007851257223 */ /* 0x000fe20000000025 */
[----:B------:R-:W-:Y:S01]  /*7ef0*/  F2FP.SATFINITE.E5M2.F32.PACK_AB_MERGE_C R204, R39, R34, RZ ;  /* 0x0000002227cc723e */ /* 0x000fe200048060ff */
[----:B------:R-:W-:Y:S02]  /*7f00*/  HADD2.F32 R122, -RZ, R121.H1_H1 ;  /* 0x30000079ff7a7230 */ /* 0x000fe40000004100 */
[C---:B------:R-:W-:Y:S01]  /*7f10*/  FMUL R38, R78.reuse, R42 ;  /* 0x0000002a4e267220 */ /* 0x040fe20000400000 */
[----:B------:R-:W-:Y:S01]  /*7f20*/  HADD2.F32 R121, -RZ, R123.H0_H0 ;  /* 0x2000007bff797230 */ /* 0x000fe20000004100 */
[----:B------:R-:W-:Y:S01]  /*7f30*/  F2FP.SATFINITE.E5M2.F32.PACK_AB_MERGE_C R204, R33, R32, R204 ;  /* 0x0000002021cc723e */ /* 0x000fe200048060cc */
[----:B------:R-:W-:Y:S02]  /*7f40*/  HADD2.F32 R144, -RZ, R143.H1_H1 ;  /* 0x3000008fff907230 */ /* 0x000fe40000004100 */
[C---:B------:R-:W-:Y:S01]  /*7f50*/  FFMA R38, R81.reuse, R119, R38 ;  /* 0x0000007751267223 */ /* 0x040fe20000000026 */
[C---:B------:R-:W-:Y:S01]  /*7f60*/  FMUL R43, R78.reuse, R43 ;  /* 0x0000002b4e2b7220 */ /* 0x040fe20000400000 */
[--C-:B------:R-:W-:Y:S02]  /*7f70*/  HADD2.F32 R123, -RZ, R125.reuse.H0_H0 ;  /* 0x2000007dff7b7230 */ /* 0x100fe40000004100 */
[C---:B------:R-:W-:Y:S01]  /*7f80*/  FMUL R42, R78.reuse, R46 ;  /* 0x0000002e4e2a7220 */ /* 0x040fe20000400000 */
[----:B------:R-:W-:Y:S02]  /*7f90*/  HADD2.F32 R126, -RZ, R125.H1_H1 ;  /* 0x3000007dff7e7230 */ /* 0x000fe40000004100 */
[C---:B------:R-:W-:Y:S01]  /*7fa0*/  FFMA R43, R81.reuse, R122, R43 ;  /* 0x0000007a512b7223 */ /* 0x040fe2000000002b */
[----:B------:R-:W-:Y:S01]  /*7fb0*/  F2FP.F16.E5M2.UNPACK_B R145, R163.H1 ;  /* 0x000000a3ff91723e */ /* 0x000fe200030004ff */
[C---:B------:R-:W-:Y:S01]  /*7fc0*/  FFMA R40, R81.reuse, R121, R40 ;  /* 0x0000007951287223 */ /* 0x040fe20000000028 */
[----:B------:R-:W-:Y:S01]  /*7fd0*/  FFMA R41, R81, R124, R41 ;  /* 0x0000007c51297223 */ /* 0x000fe20000000029 */
[----:B------:R-:W-:Y:S01]  /*7fe0*/  ISETP.NE.AND P0, PT, R193, RZ, PT ;  /* 0x000000ffc100720c */ /* 0x000fe20003f05270 */
[----:B------:R-:W-:Y:S01]  /*7ff0*/  HADD2.F32 R125, -RZ, R127.H0_H0 ;  /* 0x2000007fff7d7230 */ /* 0x000fe20000004100 */
[----:B------:R-:W-:Y:S01]  /*8000*/  F2FP.SATFINITE.E5M2.F32.PACK_AB_MERGE_C R205, R43, R38, RZ ;  /* 0x000000262bcd723e */ /* 0x000fe200048060ff */
[----:B------:R-:W-:Y:S01]  /*8010*/  FFMA R42, R81, R123, R42 ;  /* 0x0000007b512a7223 */ /* 0x000fe2000000002a */
[C---:B------:R-:W-:Y:S01]  /*8020*/  FMUL R47, R78.reuse, R47 ;  /* 0x0000002f4e2f7220 */ /* 0x040fe20000400000 */
[--C-:B------:R-:W-:Y:S01]  /*8030*/  HADD2.F32 R127, -RZ, R129.reuse.H0_H0 ;  /* 0x20000081ff7f7230 */ /* 0x100fe20000004100 */
[----:B------:R-:W-:Y:S01]  /*8040*/  F2FP.SATFINITE.E5M2.F32.PACK_AB_MERGE_C R205, R37, R36, R205 ;  /* 0x0000002425cd723e */ /* 0x000fe200048060cd */
[----:B------:R-:W-:Y:S02]  /*8050*/  HADD2.F32 R130, -RZ, R129.H1_H1 ;  /* 0x30000081ff827230 */ /* 0x000fe40000004100 */
[C---:B------:R-:W-:Y:S01]  /*8060*/  FFMA R47, R81.reuse, R126, R47 ;  /* 0x0000007e512f7223 */ /* 0x040fe2000000002f */
[C---:B------:R-:W-:Y:S01]  /*8070*/  FFMA R44, R81.reuse, R125, R44 ;  /* 0x0000007d512c7223 */ /* 0x040fe2000000002c */
[C---:B------:R-:W-:Y:S01]  /*8080*/  FFMA R45, R81.reuse, R128, R45 ;  /* 0x00000080512d7223 */ /* 0x040fe2000000002d */
[----:B------:R-:W-:Y:S02]  /*8090*/  HADD2.F32 R129, -RZ, R131.H0_H0 ;  /* 0x20000083ff817230 */ /* 0x000fe40000004100 */
[C---:B------:R-:W-:Y:S01]  /*80a0*/  FMUL R46, R78.reuse, R50 ;  /* 0x000000324e2e7220 */ /* 0x040fe20000400000 */
[C---:B------:R-:W-:Y:S01]  /*80b0*/  FMUL R51, R78.reuse, R51 ;  /* 0x000000334e337220 */ /* 0x040fe20000400000 */
[--C-:B------:R-:W-:Y:S02]  /*80c0*/  HADD2.F32 R131, -RZ, R133.reuse.H0_H0 ;  /* 0x20000085ff837230 */ /* 0x100fe40000004100 */
[C---:B------:R-:W-:Y:S01]  /*80d0*/  FMUL R50, R78.reuse, R54 ;  /* 0x000000364e327220 */ /* 0x040fe20000400000 */
[C---:B------:R-:W-:Y:S01]  /*80e0*/  FFMA R46, R81.reuse, R127, R46 ;  /* 0x0000007f512e7223 */ /* 0x040fe2000000002e */
[----:B------:R-:W-:Y:S02]  /*80f0*/  HADD2.F32 R134, -RZ, R133.H1_H1 ;  /* 0x30000085ff867230 */ /* 0x000fe40000004100 */
[C---:B------:R-:W-:Y:S01]  /*8100*/  FFMA R51, R81.reuse, R130, R51 ;  /* 0x0000008251337223 */ /* 0x040fe20000000033 */
[----:B------:R-:W-:Y:S02]  /*8110*/  HADD2.F32 R133, -RZ, R135.H0_H0 ;  /* 0x20000087ff857230 */ /* 0x000fe40000004100 */
[C---:B------:R-:W-:Y:S01]  /*8120*/  FMUL R55, R78.reuse, R55 ;  /* 0x000000374e377220 */ /* 0x040fe20000400000 */
[C---:B------:R-:W-:Y:S01]  /*8130*/  FFMA R48, R81.reuse, R129, R48 ;  /* 0x0000008151307223 */ /* 0x040fe20000000030 */
[C---:B------:R-:W-:Y:S01]  /*8140*/  FFMA R49, R81.reuse, R132, R49 ;  /* 0x0000008451317223 */ /* 0x040fe20000000031 */
[--C-:B------:R-:W-:Y:S02]  /*8150*/  HADD2.F32 R135, -RZ, R137.reuse.H0_H0 ;  /* 0x20000089ff877230 */ /* 0x100fe40000004100 */
[C---:B------:R-:W-:Y:S01]  /*8160*/  FFMA R50, R81.reuse, R131, R50 ;  /* 0x0000008351327223 */ /* 0x040fe20000000032 */
[----:B------:R-:W-:Y:S02]  /*8170*/  HADD2.F32 R138, -RZ, R137.H1_H1 ;  /* 0x30000089ff8a7230 */ /* 0x000fe40000004100 */
[C---:B------:R-:W-:Y:S01]  /*8180*/  FMUL R54, R78.reuse, R58 ;  /* 0x0000003a4e367220 */ /* 0x040fe20000400000 */
[----:B------:R-:W-:Y:S02]  /*8190*/  HADD2.F32 R137, -RZ, R139.H0_H0 ;  /* 0x2000008bff897230 */ /* 0x000fe40000004100 */
[C---:B------:R-:W-:Y:S01]  /*81a0*/  FFMA R55, R81.reuse, R134, R55 ;  /* 0x0000008651377223 */ /* 0x040fe20000000037 */
        /* <DEDUP_REMOVED lines=16> */
[----:B------:R-:W-:Y:S01]  /*82b0*/  FFMA R63, R81, R142, R63 ;  /* 0x0000008e513f7223 */ /* 0x000fe2000000003f */
[----:B------:R-:W-:Y:S01]  /*82c0*/  FMUL R67, R78, R67 ;  /* 0x000000434e437220 */ /* 0x000fe20000400000 */
[----:B------:R-:W-:Y:S01]  /*82d0*/  F2FP.SATFINITE.E5M2.F32.PACK_AB_MERGE_C R206, R47, R42, RZ ;  /* 0x0000002a2fce723e */ /* 0x000fe200048060ff */
[----:B------:R-:W-:Y:S01]  /*82e0*/  FFMA R60, R81, R141, R60 ;  /* 0x0000008d513c7223 */ /* 0x000fe2000000003c */
[----:B------:R-:W-:Y:S01]  /*82f0*/  F2FP.SATFINITE.E5M2.F32.PACK_AB_MERGE_C R207, R51, R46, RZ ;  /* 0x0000002e33cf723e */ /* 0x000fe200048060ff */
[C---:B------:R-:W-:Y:S01]  /*8300*/  FFMA R61, R81.reuse, R144, R61 ;  /* 0x00000090513d7223 */ /* 0x040fe2000000003d */
[C---:B------:R-:W-:Y:S01]  /*8310*/  FFMA R62, R81.reuse, R143, R62 ;  /* 0x0000008f513e7223 */ /* 0x040fe2000000003e */
[----:B------:R-:W-:Y:S01]  /*8320*/  FFMA R67, R81, R146, R67 ;  /* 0x0000009251437223 */ /* 0x000fe20000000043 */
[----:B------:R-:W-:Y:S02]  /*8330*/  F2FP.SATFINITE.E5M2.F32.PACK_AB_MERGE_C R206, R41, R40, R206 ;  /* 0x0000002829ce723e */ /* 0x000fe400048060ce */
[----:B------:R-:W-:Y:S02]  /*8340*/  F2FP.SATFINITE.E5M2.F32.PACK_AB_MERGE_C R207, R45, R44, R207 ;  /* 0x0000002c2dcf723e */ /* 0x000fe400048060cf */
[----:B------:R-:W-:Y:S02]  /*8350*/  F2FP.SATFINITE.E5M2.F32.PACK_AB_MERGE_C R212, R55, R50, RZ ;  /* 0x0000003237d4723e */ /* 0x000fe400048060ff */
[----:B------:R-:W-:Y:S01]  /*8360*/  F2FP.SATFINITE.E5M2.F32.PACK_AB_MERGE_C R213, R59, R54, RZ ;  /* 0x000000363bd5723e */ /* 0x000fe200048060ff */
[----:B------:R1:W-:Y:S01]  /*8370*/  STS.128 [R199+0x4020], R204 ;  /* 0x004020ccc7007388 */ /* 0x0003e20000000c00 */
[----:B------:R-:W-:Y:S02]  /*8380*/  F2FP.SATFINITE.E5M2.F32.PACK_AB_MERGE_C R214, R63, R58, RZ ;  /* 0x0000003a3fd6723e */ /* 0x000fe400048060ff */
[----:B------:R-:W-:Y:S02]  /*8390*/  F2FP.SATFINITE.E5M2.F32.PACK_AB_MERGE_C R215, R67, R62, RZ ;  /* 0x0000003e43d7723e */ /* 0x000fe400048060ff */
[----:B------:R-:W-:Y:S02]  /*83a0*/  F2FP.SATFINITE.E5M2.F32.PACK_AB_MERGE_C R212, R49, R48, R212 ;  /* 0x0000003031d4723e */ /* 0x000fe400048060d4 */
[----:B------:R-:W-:Y:S02]  /*83b0*/  F2FP.SATFINITE.E5M2.F32.PACK_AB_MERGE_C R213, R53, R52, R213 ;  /* 0x0000003435d5723e */ /* 0x000fe400048060d5 */
[----:B------:R-:W-:Y:S02]  /*83c0*/  F2FP.SATFINITE.E5M2.F32.PACK_AB_MERGE_C R214, R57, R56, R214 ;  /* 0x0000003839d6723e */ /* 0x000fe400048060d6 */
[----:B------:R-:W-:Y:S02]  /*83d0*/  F2FP.SATFINITE.E5M2.F32.PACK_AB_MERGE_C R215, R61, R60, R215 ;  /* 0x0000003c3dd7723e */ /* 0x000fe400048060d7 */
[----:B------:R-:W-:Y:S02]  /*83e0*/  LEA R216, R181, UR49, 0x3 ;  /* 0x00000031b5d87c11 */ /* 0x000fe4000f8e18ff */
[----:B------:R-:W-:Y:S01]  /*83f0*/  @P6 SHF.L.U32 R219, R180, 0x1f, RZ ;  /* 0x0000001fb4db6819 */ /* 0x000fe200000006ff */
[----:B------:R1:W-:Y:S01]  /*8400*/  STS.128 [R198+0x4010], R212 ;  /* 0x004010d4c6007388 */ /* 0x0003e20000000c00 */
[----:B------:R-:W-:Y:S01]  /*8410*/  @!PT LDS RZ, [RZ] ;  /* 0x00000000fffff984 */ /* 0x000fe20000000800 */
[----:B------:R-:W-:Y:S01]  /*8420*/  @!PT LDS RZ, [RZ] ;  /* 0x00000000fffff984 */ /* 0x000fe20000000800 */
[----:B------:R-:W-:Y:S01]  /*8430*/  @!PT LDS RZ, [RZ] ;  /* 0x00000000fffff984 */ /* 0x000fe20000000800 */
[----:B------:R-:W-:Y:S01]  /*8440*/  @!PT LDS RZ, [RZ] ;  /* 0x00000000fffff984 */ /* 0x000fe20000000800 */
[----:B------:R2:W-:Y:S07]  /*8450*/  MEMBAR.ALL.CTA ;  /* 0x0000000000007992 */ /* 0x0005ee0000008000 */
[----:B--2---:R-:W2:Y:S02]  /*8460*/  FENCE.VIEW.ASYNC.S ;  /* 0x00000000000073c6 */ /* 0x004ea40000000000 */
[----:B--2---:R-:W-:Y:S06]  /*8470*/  BAR.SYNC.DEFER_BLOCKING 0x1, 0x80 ;  /* 0x0042000000007b1d */ /* 0x004fec0000010000 */
[----:B------:R-:W-:Y:S05]  /*8480*/  @P0 BRA `(.L_x_143) ;  /* 0x0000000000280947 */ /* 0x000fea0003800000 */
[----:B------:R-:W-:Y:S02]  /*8490*/  UIADD3 UR4, UPT, UPT, UR49, 0x4400, URZ ;  /* 0x0000440031047890 */ /* 0x000fe4000fffe0ff */
[----:B------:R-:W-:Y:S01]  /*84a0*/  UIADD3 UR6, UP0, UPT, UR52, 0x680, URZ ;  /* 0x0000068034067890 */ /* 0x000fe2000ff1e0ff */
[----:B------:R-:W-:Y:S03]  /*84b0*/  UMOV UR43, UR36 ;  /* 0x00000024002b7c82 */ /* 0x000fe60008000000 */
[----:B------:R-:W-:Y:S01]  /*84c0*/  MOV R192, UR4 ;  /* 0x0000000400c07c02 */ /* 0x000fe20008000f00 */
[----:B------:R-:W-:Y:S03]  /*84d0*/  UIADD3.X UR7, UPT, UPT, URZ, UR53, URZ, UP0, !UPT ;  /* 0x00000035ff077290 */ /* 0x000fe600087fe4ff */
[----:B------:R-:W-:Y:S11]  /*84e0*/  R2UR UR40, R192 ;  /* 0x00000000c02872ca */ /* 0x000ff600000e0000 */
[----:B------:R-:W-:Y:S02]  /*84f0*/  @!UPT UIADD3 URZ, UPT, UPT, URZ, URZ, URZ ;  /* 0x000000fffffff290 */ /* 0x000fe4000fffe0ff */
[----:B------:R2:W-:Y:S01]  /*8500*/  UTMASTG.3D [UR40], [UR6] ;  /* 0x00000028060073b5 */ /* 0x0005e20008010000 */
[----:B------:R0:W-:Y:S01]  /*8510*/  UTMACMDFLUSH ;  /* 0x00000000000079b7 */ /* 0x0001e20000000000 */
[----:B--2---:R-:W-:Y:S04]  /*8520*/  DEPBAR.LE SB0, 0x1 ;  /* 0x000080400000791a */ /* 0x004fe80000000000 */
.L_x_143:
[----:B------:R-:W-:Y:S05]  /*8530*/  BSYNC.RECONVERGENT B0 ;  /* 0x0000000000007941 */ /* 0x000fea0003800200 */
.L_x_142:
[----:B------:R-:W-:Y:S06]  /*8540*/  BAR.SYNC.DEFER_BLOCKING 0x1, 0x80 ;  /* 0x0042000000007b1d */ /* 0x000fec0000010000 */
[----:B------:R-:W2:Y:S01]  /*8550*/  @P6 SYNCS.PHASECHK.TRANS64.TRYWAIT P0, [R216+URZ+0x200], R219 ;  /* 0x000200dbd80065a7 */ /* 0x000ea200080011ff */
[----:B------:R-:W-:Y:S01]  /*8560*/  BSSY B1, `(.L_x_144) ;  /* 0x0000023000017945 */ /* 0x000fe20003800000 */
[----:B--2---:R-:W-:Y:S03]  /*8570*/  @P6 SEL R208, RZ, 0x1, !P0 ;  /* 0x00000001ffd06807 */ /* 0x004fe60004000000 */
[----:B------:R-:W-:Y:S05]  /*8580*/  @!P6 BRA `(.L_x_145) ;  /* 0x000000000080e947 */ /* 0x000fea0003800000 */
[----:B------:R-:W-:Y:S01]  /*8590*/  ISETP.NE.AND P1, PT, R209, RZ, PT ;  /* 0x000000ffd100720c */ /* 0x000fe20003f25270 */
[----:B------:R-:W-:Y:S01]  /*85a0*/  BSSY B0, `(.L_x_146) ;  /* 0x000000a000007945 */ /* 0x000fe20003800000 */
[----:B------:R-:W-:Y:S11]  /*85b0*/  ISETP.NE.AND P0, PT, R208, RZ, PT ;  /* 0x000000ffd000720c */ /* 0x000ff60003f05270 */
[----:B------:R-:W-:Y:S04]  /*85c0*/  @P1 IMAD R0, R181, 0x2000, R190 ;  /* 0x00002000b5001824 */ /* 0x000fe800078e02be */
[C---:B------:R-:W-:Y:S01]  /*85d0*/  @P1 IMAD.IADD R211, R0.reuse, 0x1, R211 ;  /* 0x0000000100d31824 */ /* 0x040fe200078e02d3 */
[----:B------:R-:W-:Y:S03]  /*85e0*/  @P1 IADD3 R217, PT, PT, R0, R217, RZ ;  /* 0x000000d900d91210 */ /* 0x000fe60007ffe0ff */
[----:B------:R-:W-:Y:S01]  /*85f0*/  @P1 IMAD.IADD R210, R210, 0x1, R211 ;  /* 0x00000001d2d21824 */ /* 0x000fe200078e02d3 */
[----:B------:R-:W-:Y:S06]  /*8600*/  @P0 BRA `(.L_x_147) ;  /* 0x00000000000c0947 */ /* 0x000fec0003800000 */
[----:B------:R-:W-:Y:S04]  /*8610*/  SHF.L.U32 R3, R180, 0x1f, RZ ;  /* 0x0000001fb4037819 */ /* 0x000fe800000006ff */
[----:B------:R-:W2:Y:S02]  /*8620*/  SYNCS.PHASECHK.TRANS64.TRYWAIT P0, [R216+URZ+0x200], R3 ;  /* 0x00020003d80075a7 */ /* 0x000ea400080011ff */
[----:B--2---:R-:W-:Y:S05]  /*8630*/  @!P0 BRA `(.L_x_148) ;  /* 0x0000002800a48947 */ /* 0x004fea0003800000 */
.L_x_147:
[----:B------:R-:W-:Y:S05]  /*8640*/  BSYNC B0 ;  /* 0x0000000000007941 */ /* 0x000fea0003800000 */
.L_x_146:
[----:B------:R-:W-:Y:S01]  /*8650*/  ISETP.NE.AND P0, PT, R209, RZ, PT ;  /* 0x000000ffd100720c */ /* 0x000fe20003f05270 */
[----:B--2---:R-:W-:Y:S02]  /*8660*/  VIADD R3, R216, 0x210 ;  /* 0x00000210d8037836 */ /* 0x004fe40000000000 */
[----:B------:R-:W-:Y:S02]  /*8670*/  IMAD.U32 R2, RZ, RZ, UR37 ;  /* 0x00000025ff027e24 */ /* 0x000fe4000f8e00ff */
[----:B------:R-:W-:Y:S03]  /*8680*/  VIADD R181, R181, 0x1 ;  /* 0x00000001b5b57836 */ /* 0x000fe60000000000 */
[----:B------:R-:W-:Y:S05]  /*8690*/  PRMT R2, R2, 0x654, R3 ;  /* 0x0000065402027816 */ /* 0x000fea0000000003 */
[----:B------:R2:W3:Y:S04]  /*86a0*/  @P0 LDS.128 R148, [R0] ;  /* 0x0000000000940984 */ /* 0x0004e80000000c00 */
[----:B------:R2:W4:Y:S04]  /*86b0*/  @P0 LDS.128 R152, [R211+0x10] ;  /* 0x00001000d3980984 */ /* 0x0005280000000c00 */
        /* <DEDUP_REMOVED lines=13> */
.L_x_145:
[----:B------:R-:W-:Y:S05]  /*8790*/  BSYNC B1 ;  /* 0x0000000000017941 */ /* 0x000fea0003800000 */
.L_x_144:
[----:B--2---:R-:W-:Y:S05]  /*87a0*/  VIADD R0, R80, 0x40 ;  /* 0x0000004050007836 */ /* 0x004fea0000000000 */
[----:B------:R-:W-:Y:S04]  /*87b0*/  SHF.R.U32.HI R0, RZ, 0x15, R0 ;  /* 0x00000015ff007819 */ /* 0x000fe80000011600 */
[----:B------:R-:W-:Y:S11]  /*87c0*/  LOP3.LUT P0, RZ, R0, 0x3, R173, 0x48, !PT ;  /* 0x0000000300ff7812 */ /* 0x000ff600078048ad */
[----:B------:R-:W-:Y:S02]  /*87d0*/  @!UPT UIADD3 URZ, UPT, UPT, URZ, URZ, URZ ;  /* 0x000000fffffff290 */ /* 0x000fe4000fffe0ff */
[----:B------:R-:W-:Y:S05]  /*87e0*/  @!P0 BRA `(.L_x_149) ;  /* 0x0000000000408947 */ /* 0x000fea0003800000 */
[----:B------:R-:W2:Y:S01]  /*87f0*/  LDCU.64 UR8, c[0x4][0x70] ;  /* 0x01000e00ff0877ac */ /* 0x000ea20008000a00 */
[----:B------:R-:W-:Y:S01]  /*8800*/  MOV R3, 0x0 ;  /* 0x0000000000037802 */ /* 0x000fe20000000f00 */
[----:B------:R-:W-:Y:S02]  /*8810*/  HFMA2 R12, -RZ, RZ, 0, 5.9604644775390625e-08 ;  /* 0x00000001ff0c7431 */ /* 0x000fe400000001ff */
[----:B------:R-:W-:Y:S02]  /*8820*/  IMAD.MOV.U32 R8, RZ, RZ, 0x192 ;  /* 0x00000192ff087424 */ /* 0x000fe400078e00ff */
[----:B------:R-:W-:Y:S01]  /*8830*/  IMAD.MOV.U32 R13, RZ, RZ, RZ ;  /* 0x000000ffff0d7224 */ /* 0x000fe200078e00ff */
[----:B------:R-:W5:Y:S01]  /*8840*/  LDCU.64 UR6, c[0x4][0x78] ;  /* 0x01000f00ff0677ac */ /* 0x000f620008000a00 */
[----:B------:R-:W1:Y:S01]  /*8850*/  LDC.64 R2, c[0x4][R3] ;  /* 0x0100000003027b82 */ /* 0x000e620000000a00 */
[----:B------:R-:W3:Y:S01]  /*8860*/  LDCU.64 UR4, c[0x4][0x10] ;  /* 0x01000200ff0477ac */ /* 0x000ee20008000a00 */
[----:B--2---:R-:W-:Y:S01]  /*8870*/  MOV R5, UR9 ;  /* 0x0000000900057c02 */ /* 0x004fe20008000f00 */
[----:B------:R-:W-:Y:S01]  /*8880*/  IMAD.U32 R4, RZ, RZ, UR8 ;  /* 0x00000008ff047e24 */ /* 0x000fe2000f8e00ff */
[----:B-----5:R-:W-:Y:S01]  /*8890*/  MOV R7, UR7 ;  /* 0x0000000700077c02 */ /* 0x020fe20008000f00 */
[----:B------:R-:W-:Y:S01]  /*88a0*/  IMAD.U32 R6, RZ, RZ, UR6 ;  /* 0x00000006ff067e24 */ /* 0x000fe2000f8e00ff */
[----:B---3--:R-:W-:Y:S01]  /*88b0*/  MOV R11, UR5 ;  /* 0x00000005000b7c02 */ /* 0x008fe20008000f00 */
[----:B------:R-:W-:Y:S02]  /*88c0*/  IMAD.U32 R10, RZ, RZ, UR4 ;  /* 0x00000004ff0a7e24 */ /* 0x000fe4000f8e00ff */
[----:B------:R-:W-:Y:S07]  /*88d0*/  LEPC R20, `(.L_x_149) ;  /* 0x000000001014794e */ /* 0x000fee0000000000 */
[----:B-1--4-:R-:W-:Y:S05]  /*88e0*/  CALL.ABS.NOINC R2 ;  /* 0x0000000002007343 */ /* 0x012fea0003c00000 */
.L_x_149:
[----:B------:R-:W-:Y:S01]  /*88f0*/  ISETP.NE.AND P0, PT, R193, RZ, PT ;  /* 0x000000ffc100720c */ /* 0x000fe20003f05270 */
[----:B------:R-:W-:Y:S05]  /*8900*/  WARPSYNC.ALL ;  /* 0x0000000000007948 */ /* 0x000fea0003800000 */
[----:B------:R-:W-:Y:S01]  /*8910*/  R2UR UR4, R80 ;  /* 0x00000000500472ca */ /* 0x000fe200000e0000 */
[----:B------:R-:W-:Y:S01]  /*8920*/  BSSY.RECONVERGENT B0, `(.L_x_150) ;  /* 0x000011c000007945 */ /* 0x000fe20003800200 */
[----:B---3--:R-:W-:Y:S02]  /*8930*/  F2FP.F16.E5M2.UNPACK_B R11, R149 ;  /* 0x00000095ff0b723e */ /* 0x008fe400020004ff */
[----:B------:R-:W-:Y:S02]  /*8940*/  F2FP.F16.E5M2.UNPACK_B R10, R150 ;  /* 0x00000096ff0a723e */ /* 0x000fe400020004ff */
[----:B------:R-:W-:Y:S01]  /*8950*/  F2FP.F16.E5M2.UNPACK_B R9, R151 ;  /* 0x00000097ff09723e */ /* 0x000fe200020004ff */
[--C-:B------:R-:W-:Y:S01]  /*8960*/  HADD2.F32 R83, -RZ, R11.reuse.H0_H0 ;  /* 0x2000000bff537230 */ /* 0x100fe20000004100 */
[----:B----4-:R-:W-:Y:S01]  /*8970*/  F2FP.F16.E5M2.UNPACK_B R8, R152 ;  /* 0x00000098ff08723e */ /* 0x010fe200020004ff */
[----:B------:R-:W-:Y:S01]  /*8980*/  HADD2.F32 R84, -RZ, R11.H1_H1 ;  /* 0x3000000bff547230 */ /* 0x000fe20000004100 */
[----:B------:R-:W-:Y:S01]  /*8990*/  F2FP.F16.E5M2.UNPACK_B R7, R153 ;  /* 0x00000099ff07723e */ /* 0x000fe200020004ff */
[--C-:B------:R-:W-:Y:S01]  /*89a0*/  HADD2.F32 R87, -RZ, R10.reuse.H0_H0 ;  /* 0x2000000aff577230 */ /* 0x100fe20000004100 */
[----:B------:R-:W-:Y:S01]  /*89b0*/  F2FP.F16.E5M2.UNPACK_B R6, R154 ;  /* 0x0000009aff06723e */ /* 0x000fe200020004ff */
[----:B------:R-:W-:Y:S01]  /*89c0*/  HADD2.F32 R88, -RZ, R10.H1_H1 ;  /* 0x3000000aff587230 */ /* 0x000fe20000004100 */
[----:B------:R-:W-:Y:S01]  /*89d0*/  F2FP.F16.E5M2.UNPACK_B R5, R155 ;  /* 0x0000009bff05723e */ /* 0x000fe200020004ff */
[--C-:B------:R-:W-:Y:S01]  /*89e0*/  HADD2.F32 R91, -RZ, R9.reuse.H0_H0 ;  /* 0x20000009ff5b7230 */ /* 0x100fe20000004100 */
[----:B-1----:R-:W-:Y:S01]  /*89f0*/  F2FP.F16.E5M2.UNPACK_B R4, R156 ;  /* 0x0000009cff04723e */ /* 0x002fe200020004ff */
[----:B------:R-:W-:Y:S01]  /*8a00*/  HADD2.F32 R93, -RZ, R9.H1_H1 ;  /* 0x30000009ff5d7230 */ /* 0x000fe20000004100 */
[-C--:B------:R-:W-:Y:S01]  /*8a10*/  F2FP.F16.E5M2.UNPACK_B R2, R148.reuse ;  /* 0x00000094ff02723e */ /* 0x080fe200020004ff */
[--C-:B------:R-:W-:Y:S01]  /*8a20*/  HADD2.F32 R94, -RZ, R8.reuse.H0_H0 ;  /* 0x20000008ff5e7230 */ /* 0x100fe20000004100 */
[----:B------:R-:W-:Y:S01]  /*8a30*/  F2FP.F16.E5M2.UNPACK_B R148, R148.H1 ;  /* 0x00000094ff94723e */ /* 0x000fe200030004ff */
[----:B------:R-:W-:Y:S01]  /*8a40*/  HADD2.F32 R97, -RZ, R8.H1_H1 ;  /* 0x30000008ff617230 */ /* 0x000fe20000004100 */
[----:B------:R-:W-:Y:S01]  /*8a50*/  F2FP.F16.E5M2.UNPACK_B R149, R149.H1 ;  /* 0x00000095ff95723e */ /* 0x000fe200030004ff */
[--C-:B------:R-:W-:Y:S01]  /*8a60*/  HADD2.F32 R98, -RZ, R7.reuse.H0_H0 ;  /* 0x20000007ff627230 */ /* 0x100fe20000004100 */
[----:B------:R-:W-:Y:S01]  /*8a70*/  F2FP.F16.E5M2.UNPACK_B R150, R150.H1 ;  /* 0x00000096ff96723e */ /* 0x000fe200030004ff */
[----:B------:R-:W-:Y:S01]  /*8a80*/  HADD2.F32 R101, -RZ, R7.H1_H1 ;  /* 0x30000007ff657230 */ /* 0x000fe20000004100 */
[----:B------:R-:W-:Y:S01]  /*8a90*/  F2FP.F16.E5M2.UNPACK_B R151, R151.H1 ;  /* 0x00000097ff97723e */ /* 0x000fe200030004ff */
[--C-:B------:R-:W-:Y:S01]  /*8aa0*/  HADD2.F32 R102, -RZ, R6.reuse.H0_H0 ;  /* 0x20000006ff667230 */ /* 0x100fe20000004100 */
[----:B------:R-:W-:Y:S01]  /*8ab0*/  IADD3 R195, PT, PT, R195, 0x270, RZ ;  /* 0x00000270c3c37810 */ /* 0x000fe20007ffe0ff */
[----:B------:R-:W-:Y:S01]  /*8ac0*/  HADD2.F32 R105, -RZ, R6.H1_H1 ;  /* 0x30000006ff697230 */ /* 0x000fe20000004100 */
[----:B------:R-:W-:Y:S01]  /*8ad0*/  F2FP.F16.E5M2.UNPACK_B R138, R163 ;  /* 0x000000a3ff8a723e */ /* 0x000fe200020004ff */
[--C-:B------:R-:W-:Y:S01]  /*8ae0*/  HADD2.F32 R106, -RZ, R5.reuse.H0_H0 ;  /* 0x20000005ff6a7230 */ /* 0x100fe20000004100 */
[----:B------:R-:W-:Y:S01]  /*8af0*/  LOP3.LUT R195, R195, 0xfefffff8, RZ, 0xc0, !PT ;  /* 0xfefffff8c3c37812 */ /* 0x000fe200078ec0ff */
[----:B------:R-:W-:Y:S01]  /*8b00*/  HADD2.F32 R109, -RZ, R5.H1_H1 ;  /* 0x30000005ff6d7230 */ /* 0x000fe20000004100 */
[----:B------:R-:W-:Y:S01]  /*8b10*/  F2FP.F16.E5M2.UNPACK_B R116, R157 ;  /* 0x0000009dff74723e */ /* 0x000fe200020004ff */
[--C-:B------:R-:W-:Y:S01]  /*8b20*/  HADD2.F32 R110, -RZ, R4.reuse.H0_H0 ;  /* 0x20000004ff6e7230 */ /* 0x100fe20000004100 */
[----:B------:R-:W-:Y:S01]  /*8b30*/  F2FP.F16.E5M2.UNPACK_B R120, R158 ;  /* 0x0000009eff78723e */ /* 0x000fe200020004ff */
[----:B------:R-:W-:Y:S01]  /*8b40*/  HADD2.F32 R113, -RZ, R4.H1_H1 ;  /* 0x30000004ff717230 */ /* 0x000fe20000004100 */
[----:B------:R-:W-:Y:S01]  /*8b50*/  F2FP.F16.E5M2.UNPACK_B R124, R159 ;  /* 0x0000009fff7c723e */ /* 0x000fe200020004ff */
[----:B------:R-:W1:Y:S01]  /*8b60*/  LDTM.x64 R4, tmem[UR4+0x40] ;  /* 0x00004004000479ee */ /* 0x000e620008340000 */
[--C-:B------:R-:W-:Y:S01]  /*8b70*/  HADD2.F32 R0, -RZ, R2.reuse.H0_H0 ;  /* 0x20000002ff007230 */ /* 0x100fe20000004100 */
[----:B------:R-:W-:Y:S01]  /*8b80*/  NOP ;  /* 0x0000000000007918 */ /* 0x000fe20000000000 */
[----:B-1----:R1:W-:Y:S01]  /*8b90*/  SYNCS.ARRIVE.TRANS64.RED.A1T0 RZ, [R195+URZ], RZ ;  /* 0x000000ffc3ff79a7 */ /* 0x0023e200081004ff */
[----:B------:R-:W-:Y:S01]  /*8ba0*/  HADD2.F32 R2, -RZ, R2.H1_H1 ;  /* 0x30000002ff027230 */ /* 0x000fe20000004100 */
[----:B------:R-:W-:Y:S01]  /*8bb0*/  F2FP.F16.E5M2.UNPACK_B R128, R160 ;  /* 0x000000a0ff80723e */ /* 0x000fe200020004ff */
[--C-:B------:R-:W-:Y:S01]  /*8bc0*/  HADD2.F32 R86, -RZ, R149.reuse.H1_H1 ;  /* 0x30000095ff567230 */ /* 0x100fe20000004100 */
[----:B------:R-:W-:Y:S01]  /*8bd0*/  F2FP.F16.E5M2.UNPACK_B R132, R161 ;  /* 0x000000a1ff84723e */ /* 0x000fe200020004ff */
[--C-:B------:R-:W-:Y:S01]  /*8be0*/  HADD2.F32 R114, -RZ, R116.reuse.H0_H0 ;  /* 0x20000074ff727230 */ /* 0x100fe20000004100 */
[----:B------:R-:W-:Y:S01]  /*8bf0*/  F2FP.F16.E5M2.UNPACK_B R136, R162 ;  /* 0x000000a2ff88723e */ /* 0x000fe200020004ff */
[----:B------:R-:W-:Y:S01]  /*8c00*/  HADD2.F32 R117, -RZ, R116.H1_H1 ;  /* 0x30000074ff757230 */ /* 0x000fe20000004100 */
[----:B------:R-:W-:Y:S01]  /*8c10*/  F2FP.F16.E5M2.UNPACK_B R152, R152.H1 ;  /* 0x00000098ff98723e */ /* 0x000fe200030004ff */
        /* <DEDUP_REMOVED lines=12> */
[C---:B------:R-:W-:Y:S01]  /*8ce0*/  FMUL R4, R78.reuse, R4 ;  /* 0x000000044e047220 */ /* 0x040fe20000400000 */
[C---:B------:R-:W-:Y:S01]  /*8cf0*/  FMUL R5, R78.reuse, R5 ;  /* 0x000000054e057220 */ /* 0x040fe20000400000 */
[----:B------:R-:W-:Y:S02]  /*8d00*/  HADD2.F32 R3, -RZ, R148.H0_H0 ;  /* 0x20000094ff037230 */ /* 0x000fe40000004100 */
        /* <DEDUP_REMOVED lines=9> */
[----:B------:R-:W-:Y:S02]  /*8da0*/  HADD2.F32 R130, -RZ, R132.H0_H0 ;  /* 0x20000084ff827230 */ /* 0x000fe40000004100 */
[C---:B------:R-:W-:Y:S01]  /*8db0*/  FMUL R6, R78.reuse, R6 ;  /* 0x000000064e067220 */ /* 0x040fe20000400000 */
[----:B------:R-:W-:Y:S02]  /*8dc0*/  HADD2.F32 R82, -RZ, R148.H1_H1 ;  /* 0x30000094ff527230 */ /* 0x000fe40000004100 */
[C---:B------:R-:W-:Y:S01]  /*8dd0*/  FMUL R7, R78.reuse, R7 ;  /* 0x000000074e077220 */ /* 0x040fe20000400000 */
[----:B------:R-:W-:Y:S02]  /*8de0*/  HADD2.F32 R85, -RZ, R149.H0_H0 ;  /* 0x20000095ff557230 */ /* 0x000fe40000004100 */
[C---:B------:R-:W-:Y:S01]  /*8df0*/  FFMA R6, R81.reuse, R3, R6 ;  /* 0x0000000351067223 */ /* 0x040fe20000000006 */
[----:B------:R-:W-:Y:S02]  /*8e00*/  HADD2.F32 R133, -RZ, R132.H1_H1 ;  /* 0x30000084ff857230 */ /* 0x000fe40000004100 */
[C---:B------:R-:W-:Y:S01]  /*8e10*/  FFMA R7, R81.reuse, R82, R7 ;  /* 0x0000005251077223 */ /* 0x040fe20000000007 */
[C---:B------:R-:W-:Y:S01]  /*8e20*/  FFMA R8, R81.reuse, R83, R8 ;  /* 0x0000005351087223 */ /* 0x040fe20000000008 */
[C---:B------:R-:W-:Y:S01]  /*8e30*/  FFMA R9, R81.reuse, R84, R9 ;  /* 0x0000005451097223 */ /* 0x040fe20000000009 */
[--C-:B------:R-:W-:Y:S02]  /*8e40*/  HADD2.F32 R82, -RZ, R138.reuse.H0_H0 ;  /* 0x2000008aff527230 */ /* 0x100fe40000004100 */
[C---:B------:R-:W-:Y:S01]  /*8e50*/  FMUL R10, R78.reuse, R10 ;  /* 0x0000000a4e0a7220 */ /* 0x040fe20000400000 */
[----:B------:R-:W-:Y:S02]  /*8e60*/  HADD2.F32 R83, -RZ, R138.H1_H1 ;  /* 0x3000008aff537230 */ /* 0x000fe40000004100 */
[C---:B------:R-:W-:Y:S01]  /*8e70*/  FMUL R11, R78.reuse, R11 ;  /* 0x0000000b4e0b7220 */ /* 0x040fe20000400000 */
[----:B------:R-:W-:Y:S02]  /*8e80*/  HADD2.F32 R89, -RZ, R150.H0_H0 ;  /* 0x20000096ff597230 */ /* 0x000fe40000004100 */
[C---:B------:R-:W-:Y:S01]  /*8e90*/  FFMA R10, R81.reuse, R85, R10 ;  /* 0x00000055510a7223 */ /* 0x040fe2000000000a */
[--C-:B------:R-:W-:Y:S02]  /*8ea0*/  HADD2.F32 R134, -RZ, R136.reuse.H0_H0 ;  /* 0x20000088ff867230 */ /* 0x100fe40000004100 */
[C---:B------:R-:W-:Y:S01]  /*8eb0*/  FFMA R11, R81.reuse, R86, R11 ;  /* 0x00000056510b7223 */ /* 0x040fe2000000000b */
[C---:B------:R-:W-:Y:S01]  /*8ec0*/  FFMA R12, R81.reuse, R87, R12 ;  /* 0x00000057510c7223 */ /* 0x040fe2000000000c */
[----:B------:R-:W-:Y:S01]  /*8ed0*/  FFMA R13, R81, R88, R13 ;  /* 0x00000058510d7223 */ /* 0x000fe2000000000d */
[----:B------:R-:W-:Y:S01]  /*8ee0*/  F2FP.SATFINITE.E5M2.F32.PACK_AB_MERGE_C R86, R7, R6, RZ ;  /* 0x000000060756723e */ /* 0x000fe200048060ff */
[C---:B------:R-:W-:Y:S01]  /*8ef0*/  FMUL R7, R78.reuse, R20 ;  /* 0x000000144e077220 */ /* 0x040fe20000400000 */
[----:B------:R-:W-:Y:S01]  /*8f00*/  F2FP.SATFINITE.E5M2.F32.PACK_AB_MERGE_C R138, R11, R10, RZ ;  /* 0x0000000a0b8a723e */ /* 0x000fe200048060ff */
[C---:B------:R-:W-:Y:S01]  /*8f10*/  FMUL R10, R78.reuse, R21 ;  /* 0x000000154e0a7220 */ /* 0x040fe20000400000 */
[C---:B------:R-:W-:Y:S01]  /*8f20*/  FMUL R21, R78.reuse, R28 ;  /* 0x0000001c4e157220 */ /* 0x040fe20000400000 */
[----:B------:R-:W-:Y:S02]  /*8f30*/  HADD2.F32 R137, -RZ, R136.H1_H1 ;  /* 0x30000088ff897230 */ /* 0x000fe40000004100 */
[C---:B------:R-:W-:Y:S01]  /*8f40*/  FMUL R14, R78.reuse, R14 ;  /* 0x0000000e4e0e7220 */ /* 0x040fe20000400000 */
[----:B------:R-:W-:Y:S02]  /*8f50*/  HADD2.F32 R90, -RZ, R150.H1_H1 ;  /* 0x30000096ff5a7230 */ /* 0x000fe40000004100 */
[C---:B------:R-:W-:Y:S01]  /*8f60*/  FMUL R15, R78.reuse, R15 ;  /* 0x0000000f4e0f7220 */ /* 0x040fe20000400000 */
[--C-:B------:R-:W-:Y:S02]  /*8f70*/  HADD2.F32 R92, -RZ, R151.reuse.H0_H0 ;  /* 0x20000097ff5c7230 */ /* 0x100fe40000004100 */
[C---:B------:R-:W-:Y:S01]  /*8f80*/  FFMA R14, R81.reuse, R89, R14 ;  /* 0x00000059510e7223 */ /* 0x040fe2000000000e */
[----:B------:R-:W-:Y:S02]  /*8f90*/  HADD2.F32 R95, -RZ, R151.H1_H1 ;  /* 0x30000097ff5f7230 */ /* 0x000fe40000004100 */
[C---:B------:R-:W-:Y:S01]  /*8fa0*/  FFMA R15, R81.reuse, R90, R15 ;  /* 0x0000005a510f7223 */ /* 0x040fe2000000000f */
[C---:B------:R-:W-:Y:S01]  /*8fb0*/  FFMA R0, R81.reuse, R91, R0 ;  /* 0x0000005b51007223 */ /* 0x040fe20000000000 */
[----:B------:R-:W-:Y:S01]  /*8fc0*/  FFMA R2, R81, R93, R2 ;  /* 0x0000005d51027223 */ /* 0x000fe20000000002 */
[C---:B------:R-:W-:Y:S01]  /*8fd0*/  FMUL R3, R78.reuse, R18 ;  /* 0x000000124e037220 */ /* 0x040fe20000400000 */
[C---:B------:R-:W-:Y:S01]  /*8fe0*/  FMUL R18, R78.reuse, R25 ;  /* 0x000000194e127220 */ /* 0x040fe20000400000 */
[----:B------:R-:W-:Y:S01]  /*8ff0*/  F2FP.SATFINITE.E5M2.F32.PACK_AB_MERGE_C R14, R15, R14, RZ ;  /* 0x0000000e0f0e723e */ /* 0x000fe200048060ff */
[C---:B------:R-:W-:Y:S01]  /*9000*/  FMUL R25, R78.reuse, R32 ;  /* 0x000000204e197220 */ /* 0x040fe20000400000 */
[C---:B------:R-:W-:Y:S01]  /*9010*/  FFMA R3, R81.reuse, R92, R3 ;  /* 0x0000005c51037223 */ /* 0x040fe20000000003 */
[C---:B------:R-:W-:Y:S01]  /*9020*/  FMUL R6, R78.reuse, R19 ;  /* 0x000000134e067220 */ /* 0x040fe20000400000 */
[--C-:B------:R-:W-:Y:S02]  /*9030*/  HADD2.F32 R96, -RZ, R152.reuse.H0_H0 ;  /* 0x20000098ff607230 */ /* 0x100fe40000004100 */
[C---:B------:R-:W-:Y:S01]  /*9040*/  FMUL R11, R78.reuse, R22 ;  /* 0x000000164e0b7220 */ /* 0x040fe20000400000 */
[----:B------:R-:W-:Y:S02]  /*9050*/  HADD2.F32 R99, -RZ, R152.H1_H1 ;  /* 0x30000098ff637230 */ /* 0x000fe40000004100 */
[C---:B------:R-:W-:Y:S01]  /*9060*/  FFMA R6, R81.reuse, R95, R6 ;  /* 0x0000005f51067223 */ /* 0x040fe20000000006 */
[C---:B------:R-:W-:Y:S01]  /*9070*/  FFMA R7, R81.reuse, R94, R7 ;  /* 0x0000005e51077223 */ /* 0x040fe20000000007 */
[C---:B------:R-:W-:Y:S01]  /*9080*/  FFMA R10, R81.reuse, R97, R10 ;  /* 0x00000061510a7223 */ /* 0x040fe2000000000a */
[C---:B------:R-:W-:Y:S01]  /*9090*/  FFMA R11, R81.reuse, R96, R11 ;  /* 0x00000060510b7223 */ /* 0x040fe2000000000b */
[----:B------:R-:W-:Y:S01]  /*90a0*/  FMUL R22, R78, R29 ;  /* 0x0000001d4e167220 */ /* 0x000fe20000400000 */
[----:B------:R-:W-:Y:S01]  /*90b0*/  F2FP.SATFINITE.E5M2.F32.PACK_AB_MERGE_C R3, R6, R3, RZ ;  /* 0x000000030603723e */ /* 0x000fe200048060ff */
[C---:B------:R-:W-:Y:S01]  /*90c0*/  FMUL R29, R78.reuse, R36 ;  /* 0x000000244e1d7220 */ /* 0x040fe20000400000 */
        /* <DEDUP_REMOVED lines=11> */
[----:B------:R-:W-:Y:S01]  /*9180*/  FMUL R20, R78, R27 ;  /* 0x0000001b4e147220 */ /* 0x000fe20000400000 */
[--C-:B------:R-:W-:Y:S01]  /*9190*/  HADD2.F32 R104, -RZ, R154.reuse.H0_H0 ;  /* 0x2000009aff687230 */ /* 0x100fe20000004100 */
[----:B------:R-:W-:Y:S01]  /*91a0*/  F2FP.SATFINITE.E5M2.F32.PACK_AB_MERGE_C R16, R10, R7, R16 ;  /* 0x000000070a10723e */ /* 0x000fe20004806010 */
[----:B------:R-:W-:Y:S02]  /*91b0*/  HADD2.F32 R107, -RZ, R154.H1_H1 ;  /* 0x3000009aff6b7230 */ /* 0x000fe40000004100 */
[C---:B------:R-:W-:Y:S01]  /*91c0*/  FFMA R20, R81.reuse, R103, R20 ;  /* 0x0000006751147223 */ /* 0x040fe20000000014 */
[C---:B------:R-:W-:Y:S01]  /*91d0*/  FFMA R21, R81.reuse, R102, R21 ;  /* 0x0000006651157223 */ /* 0x040fe20000000015 */
[C---:B------:R-:W-:Y:S01]  /*91e0*/  FFMA R22, R81.reuse, R105, R22 ;  /* 0x0000006951167223 */ /* 0x040fe20000000016 */
[C---:B------:R-:W-:Y:S01]  /*91f0*/  FMUL R23, R78.reuse, R30 ;  /* 0x0000001e4e177220 */ /* 0x040fe20000400000 */
[----:B------:R-:W-:Y:S01]  /*9200*/  FMUL R30, R78, R37 ;  /* 0x000000254e1e7220 */ /* 0x000fe20000400000 */
[----:B------:R-:W-:Y:S01]  /*9210*/  F2FP.SATFINITE.E5M2.F32.PACK_AB_MERGE_C R19, R20, R19, RZ ;  /* 0x000000131413723e */ /* 0x000fe200048060ff */
[C---:B------:R-:W-:Y:S01]  /*9220*/  FMUL R37, R78.reuse, R44 ;  /* 0x0000002c4e257220 */ /* 0x040fe20000400000 */
[C---:B------:R-:W-:Y:S01]  /*9230*/  FFMA R23, R81.reuse, R104, R23 ;  /* 0x0000006851177223 */ /* 0x040fe20000000017 */
        /* <DEDUP_REMOVED lines=20> */
[----:B------:R-:W-:Y:S01]  /*9380*/  F2FP.F16.E5M2.UNPACK_B R159, R159.H1 ;  /* 0x0000009fff9f723e */ /* 0x000fe200030004ff */
[----:B------:R-:W-:Y:S01]  /*9390*/  FMUL R38, R78, R45 ;  /* 0x0000002d4e267220 */ /* 0x000fe20000400000 */
[----:B------:R-:W-:Y:S01]  /*93a0*/  F2FP.SATFINITE.E5M2.F32.PACK_AB_MERGE_C R19, R28, R27, RZ ;  /* 0x0000001b1c13723e */ /* 0x000fe200048060ff */
[----:B------:R-:W-:Y:S01]  /*93b0*/  FFMA R31, R81, R112, R31 ;  /* 0x00000070511f7223 */ /* 0x000fe2000000001f */
[C---:B------:R-:W-:Y:S01]  /*93c0*/  FMUL R45, R78.reuse, R52 ;  /* 0x000000344e2d7220 */ /* 0x040fe20000400000 */
[C---:B------:R-:W-:Y:S01]  /*93d0*/  FMUL R52, R78.reuse, R59 ;  /* 0x0000003b4e347220 */ /* 0x040fe20000400000 */
[----:B------:R-:W-:Y:S01]  /*93e0*/  F2FP.F16.E5M2.UNPACK_B R160, R160.H1 ;  /* 0x000000a0ffa0723e */ /* 0x000fe200030004ff */
[C---:B------:R-:W-:Y:S01]  /*93f0*/  FMUL R59, R78.reuse, R66 ;  /* 0x000000424e3b7220 */ /* 0x040fe20000400000 */
[----:B------:R-:W-:Y:S01]  /*9400*/  F2FP.SATFINITE.E5M2.F32.PACK_AB_MERGE_C R66, R13, R12, R14 ;  /* 0x0000000c0d42723e */ /* 0x000fe2000480600e */
        /* <DEDUP_REMOVED lines=11> */
[C---:B------:R-:W-:Y:S01]  /*94c0*/  FFMA R35, R81.reuse, R116, R35 ;  /* 0x0000007451237223 */ /* 0x040fe20000000023 */
[C---:B------:R-:W-:Y:S01]  /*94d0*/  FMUL R36, R78.reuse, R43 ;  /* 0x0000002b4e247220 */ /* 0x040fe20000400000 */
[--C-:B------:R-:W-:Y:S02]  /*94e0*/  HADD2.F32 R120, -RZ, R158.reuse.H0_H0 ;  /* 0x2000009eff787230 */ /* 0x100fe40000004100 */
[C---:B------:R-:W-:Y:S01]  /*94f0*/  FMUL R39, R78.reuse, R46 ;  /* 0x0000002e4e277220 */ /* 0x040fe20000400000 */
[----:B------:R-:W-:Y:S02]  /*9500*/  HADD2.F32 R123, -RZ, R158.H1_H1 ;  /* 0x3000009eff7b7230 */ /* 0x000fe40000004100 */
        /* <DEDUP_REMOVED lines=8> */
[C---:B------:R-:W-:Y:S01]  /*9590*/  FFMA R40, R81.reuse, R123, R40 ;  /* 0x0000007b51287223 */ /* 0x040fe20000000028 */
[C---:B------:R-:W-:Y:S01]  /*95a0*/  FMUL R44, R78.reuse, R51 ;  /* 0x000000334e2c7220 */ /* 0x040fe20000400000 */
[C---:B------:R-:W-:Y:S01]  /*95b0*/  FFMA R41, R81.reuse, R122, R41 ;  /* 0x0000007a51297223 */ /* 0x040fe20000000029 */
[C---:B------:R-:W-:Y:S01]  /*95c0*/  FFMA R42, R81.reuse, R125, R42 ;  /* 0x0000007d512a7223 */ /* 0x040fe2000000002a */
[C---:B------:R-:W-:Y:S01]  /*95d0*/  FMUL R46, R78.reuse, R53 ;  /* 0x000000354e2e7220 */ /* 0x040fe20000400000 */
[--C-:B------:R-:W-:Y:S02]  /*95e0*/  HADD2.F32 R128, -RZ, R160.reuse.H0_H0 ;  /* 0x200000a0ff807230 */ /* 0x100fe40000004100 */
[C---:B------:R-:W-:Y:S01]  /*95f0*/  FMUL R50, R78.reuse, R57 ;  /* 0x000000394e327220 */ /* 0x040fe20000400000 */
[C---:B------:R-:W-:Y:S01]  /*9600*/  FMUL R51, R78.reuse, R58 ;  /* 0x0000003a4e337220 */ /* 0x040fe20000400000 */
[C---:B------:R-:W-:Y:S01]  /*9610*/  FMUL R53, R78.reuse, R60 ;  /* 0x0000003c4e357220 */ /* 0x040fe20000400000 */
[C---:B------:R-:W-:Y:S01]  /*9620*/  FFMA R43, R81.reuse, R124, R43 ;  /* 0x0000007c512b7223 */ /* 0x040fe2000000002b */
[----:B------:R-:W-:Y:S02]  /*9630*/  HADD2.F32 R131, -RZ, R160.H1_H1 ;  /* 0x300000a0ff837230 */ /* 0x000fe40000004100 */
[C---:B------:R-:W-:Y:S01]  /*9640*/  FMUL R47, R78.reuse, R54 ;  /* 0x000000364e2f7220 */ /* 0x040fe20000400000 */
[C---:B------:R-:W-:Y:S01]  /*9650*/  FMUL R57, R78.reuse, R64 ;  /* 0x000000404e397220 */ /* 0x040fe20000400000 */
[C---:B------:R-:W-:Y:S01]  /*9660*/  FMUL R58, R78.reuse, R65 ;  /* 0x000000414e3a7220 */ /* 0x040fe20000400000 */
[C---:B------:R-:W-:Y:S01]  /*9670*/  FMUL R60, R78.reuse, R67 ;  /* 0x000000434e3c7220 */ /* 0x040fe20000400000 */
[----:B------:R-:W-:Y:S01]  /*9680*/  FFMA R44, R81, R127, R44 ;  /* 0x0000007f512c7223 */ /* 0x000fe2000000002c */
[C---:B------:R-:W-:Y:S01]  /*9690*/  FMUL R48, R78.reuse, R55 ;  /* 0x000000374e307220 */ /* 0x040fe20000400000 */
[----:B------:R-:W-:Y:S01]  /*96a0*/  F2FP.SATFINITE.E5M2.F32.PACK_AB_MERGE_C R64, R5, R4, R86 ;  /* 0x000000040540723e */ /* 0x000fe20004806056 */
[----:B------:R-:W-:Y:S01]  /*96b0*/  FFMA R45, R81, R126, R45 ;  /* 0x0000007e512d7223 */ /* 0x000fe2000000002d */
[----:B------:R-:W-:Y:S01]  /*96c0*/  F2FP.SATFINITE.E5M2.F32.PACK_AB_MERGE_C R65, R9, R8, R138 ;  /* 0x000000080941723e */ /* 0x000fe2000480608a */
[----:B------:R-:W-:Y:S01]  /*96d0*/  FMUL R49, R78, R56 ;  /* 0x000000384e317220 */ /* 0x000fe20000400000 */
[----:B------:R-:W-:Y:S01]  /*96e0*/  F2FP.SATFINITE.E5M2.F32.PACK_AB_MERGE_C R67, R2, R0, R3 ;  /* 0x000000000243723e */ /* 0x000fe20004806003 */
[C---:B------:R-:W-:Y:S01]  /*96f0*/  FFMA R46, R81.reuse, R129, R46 ;  /* 0x00000081512e7223 */ /* 0x040fe2000000002e */
[----:B------:R-:W-:Y:S01]  /*9700*/  F2FP.F16.E5M2.UNPACK_B R162, R162.H1 ;  /* 0x000000a2ffa2723e */ /* 0x000fe200030004ff */
[--C-:B------:R-:W-:Y:S02]  /*9710*/  HADD2.F32 R132, -RZ, R161.reuse.H0_H0 ;  /* 0x200000a1ff847230 */ /* 0x100fe40000004100 */
[C---:B------:R-:W-:Y:S01]  /*9720*/  FFMA R47, R81.reuse, R128, R47 ;  /* 0x00000080512f7223 */ /* 0x040fe2000000002f */
[----:B------:R1:W-:Y:S01]  /*9730*/  STS.128 [R172+UR49+0x6400], R64 ;  /* 0x00640040ac007988 */ /* 0x0003e20008000c31 */
[----:B------:R-:W-:Y:S02]  /*9740*/  HADD2.F32 R135, -RZ, R161.H1_H1 ;  /* 0x300000a1ff877230 */ /* 0x000fe40000004100 */
[C---:B------:R-:W-:Y:S01]  /*9750*/  FFMA R48, R81.reuse, R131, R48 ;  /* 0x0000008351307223 */ /* 0x040fe20000000030 */
[C---:B------:R-:W-:Y:S01]  /*9760*/  FFMA R49, R81.reuse, R130, R49 ;  /* 0x0000008251317223 */ /* 0x040fe20000000031 */
[----:B------:R-:W-:Y:S01]  /*9770*/  F2FP.F16.E5M2.UNPACK_B R163, R163.H1 ;  /* 0x000000a3ffa3723e */ /* 0x000fe200030004ff */
[C---:B------:R-:W-:Y:S01]  /*9780*/  FFMA R50, R81.reuse, R133, R50 ;  /* 0x0000008551327223 */ /* 0x040fe20000000032 */
[----:B------:R-:W-:Y:S01]  /*9790*/  FMUL R54, R78, R61 ;  /* 0x0000003d4e367220 */ /* 0x000fe20000400000 */
[--C-:B------:R-:W-:Y:S01]  /*97a0*/  HADD2.F32 R136, -RZ, R162.reuse.H0_H0 ;  /* 0x200000a2ff887230 */ /* 0x100fe20000004100 */
[----:B------:R1:W-:Y:S01]  /*97b0*/  STS.128 [R197+0x6010], R16 ;  /* 0x00601010c5007388 */ /* 0x0003e20000000c00 */
[----:B------:R-:W-:Y:S01]  /*97c0*/  F2FP.SATFINITE.E5M2.F32.PACK_AB_MERGE_C R35, R36, R35, RZ ;  /* 0x000000232423723e */ /* 0x000fe200048060ff */
[C---:B------:R-:W-:Y:S01]  /*97d0*/  FFMA R51, R81.reuse, R132, R51 ;  /* 0x0000008451337223 */ /* 0x040fe20000000033 */
[----:B------:R-:W-:Y:S01]  /*97e0*/  F2FP.SATFINITE.E5M2.F32.PACK_AB_MERGE_C R39, R40, R39, RZ ;  /* 0x000000272827723e */ /* 0x000fe200048060ff */
[----:B------:R-:W-:Y:S02]  /*97f0*/  HADD2.F32 R139, -RZ, R162.H1_H1 ;  /* 0x300000a2ff8b7230 */ /* 0x000fe40000004100 */
[C---:B------:R-:W-:Y:S01]  /*9800*/  FMUL R55, R78.reuse, R62 ;  /* 0x0000003e4e377220 */ /* 0x040fe20000400000 */
[C---:B------:R-:W-:Y:S01]  /*9810*/  FFMA R52, R81.reuse, R135, R52 ;  /* 0x0000008751347223 */ /* 0x040fe20000000034 */
[----:B------:R-:W-:Y:S01]  /*9820*/  FMUL R56, R78, R63 ;  /* 0x0000003f4e387220 */ /* 0x000fe20000400000 */
[C---:B------:R-:W-:Y:S01]  /*9830*/  FFMA R53, R81.reuse, R134, R53 ;  /* 0x0000008651357223 */ /* 0x040fe20000000035 */
[C---:B------:R-:W-:Y:S01]  /*9840*/  FFMA R54, R81.reuse, R137, R54 ;  /* 0x0000008951367223 */ /* 0x040fe20000000036 */
[--C-:B------:R-:W-:Y:S02]  /*9850*/  HADD2.F32 R84, -RZ, R163.reuse.H0_H0 ;  /* 0x200000a3ff547230 */ /* 0x100fe40000004100 */
[C---:B------:R-:W-:Y:S01]  /*9860*/  FFMA R55, R81.reuse, R136, R55 ;  /* 0x0000008851377223 */ /* 0x040fe20000000037 */
[----:B------:R-:W-:Y:S02]  /*9870*/  HADD2.F32 R85, -RZ, R163.H1_H1 ;  /* 0x300000a3ff557230 */ /* 0x000fe40000004100 */
[C---:B------:R-:W-:Y:S01]  /*9880*/  FFMA R56, R81.reuse, R139, R56 ;  /* 0x0000008b51387223 */ /* 0x040fe20000000038 */
[----:B------:R-:W-:Y:S01]  /*9890*/  F2FP.SATFINITE.E5M2.F32.PACK_AB_MERGE_C R43, R44, R43, RZ ;  /* 0x0000002b2c2b723e */ /* 0x000fe200048060ff */
[C---:B------:R-:W-:Y:S01]  /*98a0*/  FFMA R57, R81.reuse, R82, R57 ;  /* 0x0000005251397223 */ /* 0x040fe20000000039 */
[C---:B------:R-:W-:Y:S01]  /*98b0*/  FFMA R58, R81.reuse, R83, R58 ;  /* 0x00000053513a7223 */ /* 0x040fe2000000003a */
[C---:B------:R-:W-:Y:S01]  /*98c0*/  FFMA R59, R81.reuse, R84, R59 ;  /* 0x00000054513b7223 */ /* 0x040fe2000000003b */
[----:B------:R-:W-:Y:S01]  /*98d0*/  F2FP.SATFINITE.E5M2.F32.PACK_AB_MERGE_C R33, R34, R33, R35 ;  /* 0x000000212221723e */ /* 0x000fe20004806023 */
[----:B------:R-:W-:Y:S01]  /*98e0*/  FFMA R60, R81, R85, R60 ;  /* 0x00000055513c7223 */ /* 0x000fe2000000003c */
[----:B------:R-:W-:Y:S02]  /*98f0*/  F2FP.SATFINITE.E5M2.F32.PACK_AB_MERGE_C R32, R30, R29, R32 ;  /* 0x0000001d1e20723e */ /* 0x000fe40004806020 */
        /* <DEDUP_REMOVED lines=11> */
[----:B------:R-:W-:Y:S03]  /*99b0*/  IADD3 R76, PT, PT, R76, 0x1, RZ ;  /* 0x000000014c4c7810 */ /* 0x000fe60007ffe0ff */
        /* <DEDUP_REMOVED lines=9> */
[----:B------:R-:W-:Y:S02]  /*9a50*/  UIADD3 UR8, UP0, UPT, UR52, 0x680, URZ ;  /* 0x0000068034087890 */ /* 0x000fe4000ff1e0ff */
[----:B------:R-:W-:Y:S02]  /*9a60*/  UIADD3 UR5, UPT, UPT, UR41, 0x40, URZ ;  /* 0x0000004029057890 */ /* 0x000fe4000fffe0ff */
[----:B------:R-:W-:Y:S02]  /*9a70*/  UIADD3 UR4, UPT, UPT, UR49, 0x6400, URZ ;  /* 0x0000640031047890 */ /* 0x000fe4000fffe0ff */
[----:B------:R-:W-:Y:S01]  /*9a80*/  UIADD3.X UR9, UPT, UPT, URZ, UR53, URZ, UP0, !UPT ;  /* 0x00000035ff097290 */ /* 0x000fe200087fe4ff */
[----:B------:R-:W-:Y:S01]  /*9a90*/  UMOV UR6, UR42 ;  /* 0x0000002a00067c82 */ /* 0x000fe20008000000 */
[----:B------:R-:W-:Y:S07]  /*9aa0*/  UMOV UR7, UR36 ;  /* 0x0000002400077c82 */ /* 0x000fee0008000000 */
[----:B------:R2:W-:Y:S01]  /*9ab0*/  UTMASTG.3D [UR4], [UR8] ;  /* 0x00000004080073b5 */ /* 0x0005e20008010000 */
[----:B------:R0:W-:Y:S01]  /*9ac0*/  UTMACMDFLUSH ;  /* 0x00000000000079b7 */ /* 0x0001e20000000000 */
[----:B--2---:R-:W-:Y:S04]  /*9ad0*/  DEPBAR.LE SB0, 0x1 ;  /* 0x000080400000791a */ /* 0x004fe80000000000 */
.L_x_151:
[----:B------:R-:W-:Y:S05]  /*9ae0*/  BSYNC.RECONVERGENT B0 ;  /* 0x0000000000007941 */ /* 0x000fea0003800200 */
.L_x_150:
[----:B------:R-:W-:Y:S01]  /*9af0*/  BAR.SYNC.DEFER_BLOCKING 0x1, 0x80 ;  /* 0x0042000000007b1d */ /* 0x000fe20000010000 */
[----:B------:R-:W-:Y:S01]  /*9b00*/  ISETP.NE.AND P2, PT, R194, RZ, PT ;  /* 0x000000ffc200720c */ /* 0x000fe20003f45270 */
[----:B------:R-:W-:Y:S01]  /*9b10*/  IMAD.IADD R20, R75, 0x1, R147 ;  /* 0x000000014b147824 */ /* 0x000fe200078e0293 */
[----:B------:R-:W-:Y:S01]  /*9b20*/  ISETP.NE.AND P0, PT, R196, 0x2, PT ;  /* 0x00000002c400780c */ /* 0x000fe20003f05270 */
[----:B------:R-:W-:Y:S01]  /*9b30*/  IMAD.IADD R21, R77, 0x1, R170 ;  /* 0x000000014d157824 */ /* 0x000fe200078e02aa */
[----:B------:R-:W-:Y:S02]  /*9b40*/  ISETP.NE.AND P1, PT, R76, 0x4, PT ;  /* 0x000000044c00780c */ /* 0x000fe40003f25270 */
[----:B------:R-:W-:Y:S02]  /*9b50*/  SEL R3, RZ, 0x1, P0 ;  /* 0x00000001ff037807 */ /* 0x000fe40000000000 */
[----:B------:R-:W-:Y:S02]  /*9b60*/  SEL R0, RZ, 0x1, P1 ;  /* 0x00000001ff007807 */ /* 0x000fe40000800000 */
[----:B------:R-:W-:Y:S02]  /*9b70*/  LOP3.LUT R182, R182, R3, RZ, 0x3c, !PT ;  /* 0x00000003b6b67212 */ /* 0x000fe400078e3cff */
[----:B------:R-:W-:Y:S02]  /*9b80*/  LOP3.LUT R183, R183, R0, RZ, 0x3c, !PT ;  /* 0x00000000b7b77212 */ /* 0x000fe400078e3cff */
[----:B------:R-:W-:Y:S02]  /*9b90*/  @P2 R2UR UR36, R179 ;  /* 0x00000000b32422ca */ /* 0x000fe400000e0000 */
[----:B------:R-:W-:Y:S02]  /*9ba0*/  SEL R196, R196, RZ, P0 ;  /* 0x000000ffc4c47207 */ /* 0x000fe40000000000 */
[----:B------:R-:W-:Y:S01]  /*9bb0*/  SEL R76, R76, RZ, P1 ;  /* 0x000000ff4c4c7207 */ /* 0x000fe20000800000 */
[----:B------:R-:W-:Y:S10]  /*9bc0*/  @P2 BRA `(.L_x_152) ;  /* 0xffffffc400c02947 */ /* 0x000ff4000383ffff */
[----:B------:R-:W-:Y:S05]  /*9bd0*/  EXIT ;  /* 0x000000000000794d */ /* 0x000fea0003800000 */
.L_x_25:
[----:B--2---:R2:W4:Y:S02]  /*9be0*/  SYNCS.PHASECHK.TRANS64.TRYWAIT P0, [R3+URZ+0x2a0], R2 ;  /* 0x0002a002030075a7 */ /* 0x00452400080011ff */
[----:B----4-:R-:W-:Y:S05]  /*9bf0*/  @!P0 NANOSLEEP.SYNCS 0x989680 ;  /* 0x009896800000895d */ /* 0x010fea0003900000 */
[----:B------:R-:W4:Y:S02]  /*9c00*/  @!P0 SYNCS.PHASECHK.TRANS64 P0, [R3+URZ+0x2a0], R2 ;  /* 0x0002a002030085a7 */ /* 0x000f2400080010ff */
[----:B----4-:R-:W-:Y:S05]  /*9c10*/  @!P0 BRA `(.L_x_25) ;  /* 0xfffffffc00f08947 */ /* 0x010fea000383ffff */
[----:B------:R-:W-:Y:S05]  /*9c20*/  BRA `(.L_x_153) ;  /* 0xffffff7c00d47947 */ /* 0x000fea000383ffff */
.L_x_28:
[----:B-1----:R-:W-:-:S07]  /*9c30*/  MOV R2, UR33 ;  /* 0x0000002100027c02 */ /* 0x002fce0008000f00 */
.L_x_154:
[----:B-1----:R1:W2:Y:S02]  /*9c40*/  SYNCS.PHASECHK.TRANS64.TRYWAIT P0, [R2+URZ+0x100], R5 ;  /* 0x00010005020075a7 */ /* 0x0022a400080011ff */
[----:B--2---:R-:W-:Y:S05]  /*9c50*/  @!P0 NANOSLEEP.SYNCS 0x989680 ;  /* 0x009896800000895d */ /* 0x004fea0003900000 */
[----:B------:R-:W2:Y:S02]  /*9c60*/  @!P0 SYNCS.PHASECHK.TRANS64 P0, [R2+URZ+0x100], R5 ;  /* 0x00010005020085a7 */ /* 0x000ea400080010ff */
[----:B--2---:R-:W-:Y:S05]  /*9c70*/  @!P0 BRA `(.L_x_154) ;  /* 0xfffffffc00f08947 */ /* 0x004fea000383ffff */
[----:B------:R-:W-:Y:S05]  /*9c80*/  BRA `(.L_x_27) ;  /* 0xffffff80003c7947 */ /* 0x000fea000383ffff */
.L_x_35:
[----:B-1----:R-:W-:-:S07]  /*9c90*/  MOV R2, UR17 ;  /* 0x0000001100027c02 */ /* 0x002fce0008000f00 */
.L_x_155:
[----:B-1----:R1:W2:Y:S02]  /*9ca0*/  SYNCS.PHASECHK.TRANS64.TRYWAIT P0, [R2+URZ+0x100], R5 ;  /* 0x00010005020075a7 */ /* 0x0022a400080011ff */
[----:B--2---:R-:W-:Y:S05]  /*9cb0*/  @!P0 NANOSLEEP.SYNCS 0x989680 ;  /* 0x009896800000895d */ /* 0x004fea0003900000 */
[----:B------:R-:W2:Y:S02]  /*9cc0*/  @!P0 SYNCS.PHASECHK.TRANS64 P0, [R2+URZ+0x100], R5 ;  /* 0x00010005020085a7 */ /* 0x000ea400080010ff */
[----:B--2---:R-:W-:Y:S05]  /*9cd0*/  @!P0 BRA `(.L_x_155) ;  /* 0xfffffffc00f08947 */ /* 0x004fea000383ffff */
[----:B------:R-:W-:Y:S05]  /*9ce0*/  BRA `(.L_x_34) ;  /* 0xffffff8000f87947 */ /* 0x000fea000383ffff */
.L_x_40:
[----:B-1----:R1:W2:Y:S02]  /*9cf0*/  SYNCS.PHASECHK.TRANS64.TRYWAIT P0, [R2+URZ+0x230], R3 ;  /* 0x00023003020075a7 */ /* 0x0022a400080011ff */
[----:B--2---:R-:W-:Y:S05]  /*9d00*/  @!P0 NANOSLEEP.SYNCS 0x989680 ;  /* 0x009896800000895d */ /* 0x004fea0003900000 */
[----:B------:R-:W2:Y:S02]  /*9d10*/  @!P0 SYNCS.PHASECHK.TRANS64 P0, [R2+URZ+0x230], R3 ;  /* 0x00023003020085a7 */ /* 0x000ea400080010ff */
[----:B--2---:R-:W-:Y:S05]  /*9d20*/  @!P0 BRA `(.L_x_40) ;  /* 0xfffffffc00f08947 */ /* 0x004fea000383ffff */
[----:B------:R-:W-:Y:S05]  /*9d30*/  BRA `(.L_x_156) ;  /* 0xffffff84009c7947 */ /* 0x000fea000383ffff */
.L_x_44:
[----:B---3--:R-:W-:-:S07]  /*9d40*/  MOV R0, UR5 ;  /* 0x0000000500007c02 */ /* 0x008fce0008000f00 */
.L_x_157:
[----:B-1----:R1:W2:Y:S02]  /*9d50*/  SYNCS.PHASECHK.TRANS64.TRYWAIT P0, [R0+URZ], R3 ;  /* 0x00000003000075a7 */ /* 0x0022a400080011ff */
[----:B--2---:R-:W-:Y:S05]  /*9d60*/  @!P0 NANOSLEEP.SYNCS 0x989680 ;  /* 0x009896800000895d */ /* 0x004fea0003900000 */
[----:B------:R-:W2:Y:S02]  /*9d70*/  @!P0 SYNCS.PHASECHK.TRANS64 P0, [R0+URZ], R3 ;  /* 0x00000003000085a7 */ /* 0x000ea400080010ff */
[----:B--2---:R-:W-:Y:S05]  /*9d80*/  @!P0 BRA `(.L_x_157) ;  /* 0xfffffffc00f08947 */ /* 0x004fea000383ffff */
[----:B------:R-:W-:Y:S05]  /*9d90*/  BRA `(.L_x_158) ;  /* 0xffffff8c000c7947 */ /* 0x000fea000383ffff */
.L_x_45:
[----:B---3--:R-:W-:-:S07]  /*9da0*/  MOV R0, UR5 ;  /* 0x0000000500007c02 */ /* 0x008fce0008000f00 */
.L_x_159:
[----:B-1----:R1:W2:Y:S02]  /*9db0*/  SYNCS.PHASECHK.TRANS64.TRYWAIT P0, [R0+URZ], R3 ;  /* 0x00000003000075a7 */ /* 0x0022a400080011ff */
[----:B--2---:R-:W-:Y:S05]  /*9dc0*/  @!P0 NANOSLEEP.SYNCS 0x989680 ;  /* 0x009896800000895d */ /* 0x004fea0003900000 */
[----:B------:R-:W2:Y:S02]  /*9dd0*/  @!P0 SYNCS.PHASECHK.TRANS64 P0, [R0+URZ], R3 ;  /* 0x00000003000085a7 */ /* 0x000ea400080010ff */
[----:B--2---:R-:W-:Y:S05]  /*9de0*/  @!P0 BRA `(.L_x_159) ;  /* 0xfffffffc00f08947 */ /* 0x004fea000383ffff */
[----:B------:R-:W-:Y:S05]  /*9df0*/  BRA `(.L_x_160) ;  /* 0xffffff8c00187947 */ /* 0x000fea000383ffff */
.L_x_46:
[----:B---3--:R-:W-:-:S07]  /*9e00*/  MOV R0, UR5 ;  /* 0x0000000500007c02 */ /* 0x008fce0008000f00 */
.L_x_161:
[----:B-1----:R1:W2:Y:S02]  /*9e10*/  SYNCS.PHASECHK.TRANS64.TRYWAIT P0, [R0+URZ], R3 ;  /* 0x00000003000075a7 */ /* 0x0022a400080011ff */
[----:B--2---:R-:W-:Y:S05]  /*9e20*/  @!P0 NANOSLEEP.SYNCS 0x989680 ;  /* 0x009896800000895d */ /* 0x004fea0003900000 */
[----:B------:R-:W2:Y:S02]  /*9e30*/  @!P0 SYNCS.PHASECHK.TRANS64 P0, [R0+URZ], R3 ;  /* 0x00000003000085a7 */ /* 0x000ea400080010ff */
[----:B--2---:R-:W-:Y:S05]  /*9e40*/  @!P0 BRA `(.L_x_161) ;  /* 0xfffffffc00f08947 */ /* 0x004fea000383ffff */
[----:B------:R-:W-:Y:S05]  /*9e50*/  BRA `(.L_x_162) ;  /* 0xffffff8c00247947 */ /* 0x000fea000383ffff */
.L_x_47:
[----:B---3--:R-:W-:-:S07]  /*9e60*/  MOV R0, UR5 ;  /* 0x0000000500007c02 */ /* 0x008fce0008000f00 */
.L_x_163:
[----:B-1----:R1:W2:Y:S02]  /*9e70*/  SYNCS.PHASECHK.TRANS64.TRYWAIT P0, [R0+URZ], R3 ;  /* 0x00000003000075a7 */ /* 0x0022a400080011ff */
[----:B--2---:R-:W-:Y:S05]  /*9e80*/  @!P0 NANOSLEEP.SYNCS 0x989680 ;  /* 0x009896800000895d */ /* 0x004fea0003900000 */
[----:B------:R-:W2:Y:S02]  /*9e90*/  @!P0 SYNCS.PHASECHK.TRANS64 P0, [R0+URZ], R3 ;  /* 0x00000003000085a7 */ /* 0x000ea400080010ff */
[----:B--2---:R-:W-:Y:S05]  /*9ea0*/  @!P0 BRA `(.L_x_163) ;  /* 0xfffffffc00f08947 */ /* 0x004fea000383ffff */
[----:B------:R-:W-:Y:S05]  /*9eb0*/  BRA `(.L_x_164) ;  /* 0xffffff8c00307947 */ /* 0x000fea000383ffff */
.L_x_48:
[----:B---3--:R-:W-:-:S07]  /*9ec0*/  MOV R0, UR5 ;  /* 0x0000000500007c02 */ /* 0x008fce0008000f00 */
.L_x_165:
[----:B-1----:R1:W2:Y:S02]  /*9ed0*/  SYNCS.PHASECHK.TRANS64.TRYWAIT P0, [R0+URZ], R3 ;  /* 0x00000003000075a7 */ /* 0x0022a400080011ff */
[----:B--2---:R-:W-:Y:S05]  /*9ee0*/  @!P0 NANOSLEEP.SYNCS 0x989680 ;  /* 0x009896800000895d */ /* 0x004fea0003900000 */
[----:B------:R-:W2:Y:S02]  /*9ef0*/  @!P0 SYNCS.PHASECHK.TRANS64 P0, [R0+URZ], R3 ;  /* 0x00000003000085a7 */ /* 0x000ea400080010ff */
[----:B--2---:R-:W-:Y:S05]  /*9f00*/  @!P0 BRA `(.L_x_165) ;  /* 0xfffffffc00f08947 */ /* 0x004fea000383ffff */
[----:B------:R-:W-:Y:S05]  /*9f10*/  BRA `(.L_x_166) ;  /* 0xffffff8c003c7947 */ /* 0x000fea000383ffff */
.L_x_49:
[----:B---3--:R-:W-:-:S07]  /*9f20*/  MOV R0, UR5 ;  /* 0x0000000500007c02 */ /* 0x008fce0008000f00 */
.L_x_167:
[----:B-1----:R1:W2:Y:S02]  /*9f30*/  SYNCS.PHASECHK.TRANS64.TRYWAIT P0, [R0+URZ], R3 ;  /* 0x00000003000075a7 */ /* 0x0022a400080011ff */
[----:B--2---:R-:W-:Y:S05]  /*9f40*/  @!P0 NANOSLEEP.SYNCS 0x989680 ;  /* 0x009896800000895d */ /* 0x004fea0003900000 */
[----:B------:R-:W2:Y:S02]  /*9f50*/  @!P0 SYNCS.PHASECHK.TRANS64 P0, [R0+URZ], R3 ;  /* 0x00000003000085a7 */ /* 0x000ea400080010ff */
[----:B--2---:R-:W-:Y:S05]  /*9f60*/  @!P0 BRA `(.L_x_167) ;  /* 0xfffffffc00f08947 */ /* 0x004fea000383ffff */
[----:B------:R-:W-:Y:S05]  /*9f70*/  BRA `(.L_x_168) ;  /* 0xffffff8c00487947 */ /* 0x000fea000383ffff */
.L_x_50:
[----:B---3--:R-:W-:-:S07]  /*9f80*/  MOV R0, UR5 ;  /* 0x0000000500007c02 */ /* 0x008fce0008000f00 */
.L_x_169:
[----:B-1----:R1:W2:Y:S02]  /*9f90*/  SYNCS.PHASECHK.TRANS64.TRYWAIT P0, [R0+URZ], R3 ;  /* 0x00000003000075a7 */ /* 0x0022a400080011ff */
[----:B--2---:R-:W-:Y:S05]  /*9fa0*/  @!P0 NANOSLEEP.SYNCS 0x989680 ;  /* 0x009896800000895d */ /* 0x004fea0003900000 */
[----:B------:R-:W2:Y:S02]  /*9fb0*/  @!P0 SYNCS.PHASECHK.TRANS64 P0, [R0+URZ], R3 ;  /* 0x00000003000085a7 */ /* 0x000ea400080010ff */
[----:B--2---:R-:W-:Y:S05]  /*9fc0*/  @!P0 BRA `(.L_x_169) ;  /* 0xfffffffc00f08947 */ /* 0x004fea000383ffff */
[----:B------:R-:W-:Y:S05]  /*9fd0*/  BRA `(.L_x_170) ;  /* 0xffffff8c00547947 */ /* 0x000fea000383ffff */
.L_x_51:
[----:B---3--:R-:W-:-:S07]  /*9fe0*/  MOV R0, UR5 ;  /* 0x0000000500007c02 */ /* 0x008fce0008000f00 */
.L_x_171:
[----:B-1----:R1:W2:Y:S02]  /*9ff0*/  SYNCS.PHASECHK.TRANS64.TRYWAIT P0, [R0+URZ], R3 ;  /* 0x00000003000075a7 */ /* 0x0022a400080011ff */
[----:B--2---:R-:W-:Y:S05]  /*a000*/  @!P0 NANOSLEEP.SYNCS 0x989680 ;  /* 0x009896800000895d */ /* 0x004fea0003900000 */
[----:B------:R-:W2:Y:S02]  /*a010*/  @!P0 SYNCS.PHASECHK.TRANS64 P0, [R0+URZ], R3 ;  /* 0x00000003000085a7 */ /* 0x000ea400080010ff */
[----:B--2---:R-:W-:Y:S05]  /*a020*/  @!P0 BRA `(.L_x_171) ;  /* 0xfffffffc00f08947 */ /* 0x004fea000383ffff */
[----:B------:R-:W-:Y:S05]  /*a030*/  BRA `(.L_x_172) ;  /* 0xffffff8c00607947 */ /* 0x000fea000383ffff */
.L_x_52:
[----:B---3--:R-:W-:-:S07]  /*a040*/  MOV R0, UR5 ;  /* 0x0000000500007c02 */ /* 0x008fce0008000f00 */
.L_x_173:
[----:B-1----:R1:W2:Y:S02]  /*a050*/  SYNCS.PHASECHK.TRANS64.TRYWAIT P0, [R0+URZ], R3 ;  /* 0x00000003000075a7 */ /* 0x0022a400080011ff */
[----:B--2---:R-:W-:Y:S05]  /*a060*/  @!P0 NANOSLEEP.SYNCS 0x989680 ;  /* 0x009896800000895d */ /* 0x004fea0003900000 */
[----:B------:R-:W2:Y:S02]  /*a070*/  @!P0 SYNCS.PHASECHK.TRANS64 P0, [R0+URZ], R3 ;  /* 0x00000003000085a7 */ /* 0x000ea400080010ff */
[----:B--2---:R-:W-:Y:S05]  /*a080*/  @!P0 BRA `(.L_x_173) ;  /* 0xfffffffc00f08947 */ /* 0x004fea000383ffff */
[----:B------:R-:W-:Y:S05]  /*a090*/  BRA `(.L_x_174) ;  /* 0xffffff8c006c7947 */ /* 0x000fea000383ffff */
.L_x_53:
[----:B---3--:R-:W-:-:S07]  /*a0a0*/  MOV R0, UR5 ;  /* 0x0000000500007c02 */ /* 0x008fce0008000f00 */
.L_x_175:
[----:B-1----:R1:W2:Y:S02]  /*a0b0*/  SYNCS.PHASECHK.TRANS64.TRYWAIT P0, [R0+URZ], R3 ;  /* 0x00000003000075a7 */ /* 0x0022a400080011ff */
[----:B--2---:R-:W-:Y:S05]  /*a0c0*/  @!P0 NANOSLEEP.SYNCS 0x989680 ;  /* 0x009896800000895d */ /* 0x004fea0003900000 */
[----:B------:R-:W2:Y:S02]  /*a0d0*/  @!P0 SYNCS.PHASECHK.TRANS64 P0, [R0+URZ], R3 ;  /* 0x00000003000085a7 */ /* 0x000ea400080010ff */
[----:B--2---:R-:W-:Y:S05]  /*a0e0*/  @!P0 BRA `(.L_x_175) ;  /* 0xfffffffc00f08947 */ /* 0x004fea000383ffff */
[----:B------:R-:W-:Y:S05]  /*a0f0*/  BRA `(.L_x_176) ;  /* 0xffffff8c00787947 */ /* 0x000fea000383ffff */
.L_x_54:
[----:B---3--:R-:W-:-:S07]  /*a100*/  MOV R0, UR5 ;  /* 0x0000000500007c02 */ /* 0x008fce0008000f00 */
.L_x_177:
[----:B-1----:R1:W2:Y:S02]  /*a110*/  SYNCS.PHASECHK.TRANS64.TRYWAIT P0, [R0+URZ], R3 ;  /* 0x00000003000075a7 */ /* 0x0022a400080011ff */
[----:B--2---:R-:W-:Y:S05]  /*a120*/  @!P0 NANOSLEEP.SYNCS 0x989680 ;  /* 0x009896800000895d */ /* 0x004fea0003900000 */
[----:B------:R-:W2:Y:S02]  /*a130*/  @!P0 SYNCS.PHASECHK.TRANS64 P0, [R0+URZ], R3 ;  /* 0x00000003000085a7 */ /* 0x000ea400080010ff */
[----:B--2---:R-:W-:Y:S05]  /*a140*/  @!P0 BRA `(.L_x_177) ;  /* 0xfffffffc00f08947 */ /* 0x004fea000383ffff */
[----:B------:R-:W-:Y:S05]  /*a150*/  BRA `(.L_x_178) ;  /* 0xffffff8c00847947 */ /* 0x000fea000383ffff */
.L_x_55:
[----:B---3--:R-:W-:-:S07]  /*a160*/  MOV R0, UR5 ;  /* 0x0000000500007c02 */ /* 0x008fce0008000f00 */
.L_x_179:
[----:B-1----:R1:W2:Y:S02]  /*a170*/  SYNCS.PHASECHK.TRANS64.TRYWAIT P0, [R0+URZ], R3 ;  /* 0x00000003000075a7 */ /* 0x0022a400080011ff */
[----:B--2---:R-:W-:Y:S05]  /*a180*/  @!P0 NANOSLEEP.SYNCS 0x989680 ;  /* 0x009896800000895d */ /* 0x004fea0003900000 */
[----:B------:R-:W2:Y:S02]  /*a190*/  @!P0 SYNCS.PHASECHK.TRANS64 P0, [R0+URZ], R3 ;  /* 0x00000003000085a7 */ /* 0x000ea400080010ff */
[----:B--2---:R-:W-:Y:S05]  /*a1a0*/  @!P0 BRA `(.L_x_179) ;  /* 0xfffffffc00f08947 */ /* 0x004fea000383ffff */
[----:B------:R-:W-:Y:S05]  /*a1b0*/  BRA `(.L_x_180) ;  /* 0xffffff8c00907947 */ /* 0x000fea000383ffff */
.L_x_56:
[----:B---3--:R-:W-:-:S07]  /*a1c0*/  MOV R0, UR5 ;  /* 0x0000000500007c02 */ /* 0x008fce0008000f00 */
.L_x_181:
[----:B-1----:R1:W2:Y:S02]  /*a1d0*/  SYNCS.PHASECHK.TRANS64.TRYWAIT P0, [R0+URZ], R3 ;  /* 0x00000003000075a7 */ /* 0x0022a400080011ff */
[----:B--2---:R-:W-:Y:S05]  /*a1e0*/  @!P0 NANOSLEEP.SYNCS 0x989680 ;  /* 0x009896800000895d */ /* 0x004fea0003900000 */
[----:B------:R-:W2:Y:S02]  /*a1f0*/  @!P0 SYNCS.PHASECHK.TRANS64 P0, [R0+URZ], R3 ;  /* 0x00000003000085a7 */ /* 0x000ea400080010ff */
[----:B--2---:R-:W-:Y:S05]  /*a200*/  @!P0 BRA `(.L_x_181) ;  /* 0xfffffffc00f08947 */ /* 0x004fea000383ffff */
[----:B------:R-:W-:Y:S05]  /*a210*/  BRA `(.L_x_182) ;  /* 0xffffff8c009c7947 */ /* 0x000fea000383ffff */
.L_x_57:
[----:B---3--:R-:W-:-:S07]  /*a220*/  MOV R0, UR5 ;  /* 0x0000000500007c02 */ /* 0x008fce0008000f00 */
.L_x_183:
[----:B-1----:R1:W2:Y:S02]  /*a230*/  SYNCS.PHASECHK.TRANS64.TRYWAIT P0, [R0+URZ], R3 ;  /* 0x00000003000075a7 */ /* 0x0022a400080011ff */
[----:B--2---:R-:W-:Y:S05]  /*a240*/  @!P0 NANOSLEEP.SYNCS 0x989680 ;  /* 0x009896800000895d */ /* 0x004fea0003900000 */
[----:B------:R-:W2:Y:S02]  /*a250*/  @!P0 SYNCS.PHASECHK.TRANS64 P0, [R0+URZ], R3 ;  /* 0x00000003000085a7 */ /* 0x000ea400080010ff */
[----:B--2---:R-:W-:Y:S05]  /*a260*/  @!P0 BRA `(.L_x_183) ;  /* 0xfffffffc00f08947 */ /* 0x004fea000383ffff */
[----:B------:R-:W-:Y:S05]  /*a270*/  BRA `(.L_x_184) ;  /* 0xffffff8c00a87947 */ /* 0x000fea000383ffff */
.L_x_58:
[----:B---3--:R-:W-:-:S07]  /*a280*/  MOV R0, UR5 ;  /* 0x0000000500007c02 */ /* 0x008fce0008000f00 */
.L_x_185:
[----:B-1----:R1:W2:Y:S02]  /*a290*/  SYNCS.PHASECHK.TRANS64.TRYWAIT P0, [R0+URZ], R3 ;  /* 0x00000003000075a7 */ /* 0x0022a400080011ff */
[----:B--2---:R-:W-:Y:S05]  /*a2a0*/  @!P0 NANOSLEEP.SYNCS 0x989680 ;  /* 0x009896800000895d */ /* 0x004fea0003900000 */
[----:B------:R-:W2:Y:S02]  /*a2b0*/  @!P0 SYNCS.PHASECHK.TRANS64 P0, [R0+URZ], R3 ;  /* 0x00000003000085a7 */ /* 0x000ea400080010ff */
[----:B--2---:R-:W-:Y:S05]  /*a2c0*/  @!P0 BRA `(.L_x_185) ;  /* 0xfffffffc00f08947 */ /* 0x004fea000383ffff */
[----:B------:R-:W-:Y:S05]  /*a2d0*/  BRA `(.L_x_186) ;  /* 0xffffff8c00b47947 */ /* 0x000fea000383ffff */
.L_x_59:
[----:B---3--:R-:W-:-:S07]  /*a2e0*/  MOV R0, UR5 ;  /* 0x0000000500007c02 */ /* 0x008fce0008000f00 */
.L_x_187:
[----:B-1----:R1:W2:Y:S02]  /*a2f0*/  SYNCS.PHASECHK.TRANS64.TRYWAIT P0, [R0+URZ], R3 ;  /* 0x00000003000075a7 */ /* 0x0022a400080011ff */
[----:B--2---:R-:W-:Y:S05]  /*a300*/  @!P0 NANOSLEEP.SYNCS 0x989680 ;  /* 0x009896800000895d */ /* 0x004fea0003900000 */
[----:B------:R-:W2:Y:S02]  /*a310*/  @!P0 SYNCS.PHASECHK.TRANS64 P0, [R0+URZ], R3 ;  /* 0x00000003000085a7 */ /* 0x000ea400080010ff */
[----:B--2---:R-:W-:Y:S05]  /*a320*/  @!P0 BRA `(.L_x_187) ;  /* 0xfffffffc00f08947 */ /* 0x004fea000383ffff */
[----:B------:R-:W-:Y:S05]  /*a330*/  BRA `(.L_x_188) ;  /* 0xffffff8c00c07947 */ /* 0x000fea000383ffff */
.L_x_60:
[----:B---3--:R-:W-:-:S07]  /*a340*/  MOV R0, UR5 ;  /* 0x0000000500007c02 */ /* 0x008fce0008000f00 */
.L_x_189:
[----:B-1----:R1:W2:Y:S02]  /*a350*/  SYNCS.PHASECHK.TRANS64.TRYWAIT P0, [R0+URZ], R3 ;  /* 0x00000003000075a7 */ /* 0x0022a400080011ff */
[----:B--2---:R-:W-:Y:S05]  /*a360*/  @!P0 NANOSLEEP.SYNCS 0x989680 ;  /* 0x009896800000895d */ /* 0x004fea0003900000 */
[----:B------:R-:W2:Y:S02]  /*a370*/  @!P0 SYNCS.PHASECHK.TRANS64 P0, [R0+URZ], R3 ;  /* 0x00000003000085a7 */ /* 0x000ea400080010ff */
[----:B--2---:R-:W-:Y:S05]  /*a380*/  @!P0 BRA `(.L_x_189) ;  /* 0xfffffffc00f08947 */ /* 0x004fea000383ffff */
[----:B------:R-:W-:Y:S05]  /*a390*/  BRA `(.L_x_190) ;  /* 0xffffff8c00cc7947 */ /* 0x000fea000383ffff */
.L_x_61:
[----:B---3--:R-:W-:-:S07]  /*a3a0*/  MOV R0, UR5 ;  /* 0x0000000500007c02 */ /* 0x008fce0008000f00 */
.L_x_191:
[----:B-1----:R1:W2:Y:S02]  /*a3b0*/  SYNCS.PHASECHK.TRANS64.TRYWAIT P0, [R0+URZ], R3 ;  /* 0x00000003000075a7 */ /* 0x0022a400080011ff */
[----:B--2---:R-:W-:Y:S05]  /*a3c0*/  @!P0 NANOSLEEP.SYNCS 0x989680 ;  /* 0x009896800000895d */ /* 0x004fea0003900000 */
[----:B------:R-:W2:Y:S02]  /*a3d0*/  @!P0 SYNCS.PHASECHK.TRANS64 P0, [R0+URZ], R3 ;  /* 0x00000003000085a7 */ /* 0x000ea400080010ff */
[----:B--2---:R-:W-:Y:S05]  /*a3e0*/  @!P0 BRA `(.L_x_191) ;  /* 0xfffffffc00f08947 */ /* 0x004fea000383ffff */
[----:B------:R-:W-:Y:S05]  /*a3f0*/  BRA `(.L_x_192) ;  /* 0xffffff8c00d87947 */ /* 0x000fea000383ffff */
.L_x_62:
[----:B---3--:R-:W-:-:S07]  /*a400*/  MOV R0, UR5 ;  /* 0x0000000500007c02 */ /* 0x008fce0008000f00 */
.L_x_193:
[----:B-1----:R1:W2:Y:S02]  /*a410*/  SYNCS.PHASECHK.TRANS64.TRYWAIT P0, [R0+URZ], R3 ;  /* 0x00000003000075a7 */ /* 0x0022a400080011ff */
[----:B--2---:R-:W-:Y:S05]  /*a420*/  @!P0 NANOSLEEP.SYNCS 0x989680 ;  /* 0x009896800000895d */ /* 0x004fea0003900000 */
[----:B------:R-:W2:Y:S02]  /*a430*/  @!P0 SYNCS.PHASECHK.TRANS64 P0, [R0+URZ], R3 ;  /* 0x00000003000085a7 */ /* 0x000ea400080010ff */
[----:B--2---:R-:W-:Y:S05]  /*a440*/  @!P0 BRA `(.L_x_193) ;  /* 0xfffffffc00f08947 */ /* 0x004fea000383ffff */
[----:B------:R-:W-:Y:S05]  /*a450*/  BRA `(.L_x_194) ;  /* 0xffffff8c00e47947 */ /* 0x000fea000383ffff */
.L_x_63:
[----:B---3--:R-:W-:-:S07]  /*a460*/  MOV R0, UR5 ;  /* 0x0000000500007c02 */ /* 0x008fce0008000f00 */
.L_x_195:
[----:B-1----:R1:W2:Y:S02]  /*a470*/  SYNCS.PHASECHK.TRANS64.TRYWAIT P0, [R0+URZ], R3 ;  /* 0x00000003000075a7 */ /* 0x0022a400080011ff */
[----:B--2---:R-:W-:Y:S05]  /*a480*/  @!P0 NANOSLEEP.SYNCS 0x989680 ;  /* 0x009896800000895d */ /* 0x004fea0003900000 */
[----:B------:R-:W2:Y:S02]  /*a490*/  @!P0 SYNCS.PHASECHK.TRANS64 P0, [R0+URZ], R3 ;  /* 0x00000003000085a7 */ /* 0x000ea400080010ff */
[----:B--2---:R-:W-:Y:S05]  /*a4a0*/  @!P0 BRA `(.L_x_195) ;  /* 0xfffffffc00f08947 */ /* 0x004fea000383ffff */
[----:B------:R-:W-:Y:S05]  /*a4b0*/  BRA `(.L_x_196) ;  /* 0xffffff8c00f07947 */ /* 0x000fea000383ffff */
.L_x_64:
[----:B---3--:R-:W-:-:S07]  /*a4c0*/  MOV R0, UR5 ;  /* 0x0000000500007c02 */ /* 0x008fce0008000f00 */
.L_x_197:
[----:B-1----:R1:W2:Y:S02]  /*a4d0*/  SYNCS.PHASECHK.TRANS64.TRYWAIT P0, [R0+URZ], R3 ;  /* 0x00000003000075a7 */ /* 0x0022a400080011ff */
[----:B--2---:R-:W-:Y:S05]  /*a4e0*/  @!P0 NANOSLEEP.SYNCS 0x989680 ;  /* 0x009896800000895d */ /* 0x004fea0003900000 */
[----:B------:R-:W2:Y:S02]  /*a4f0*/  @!P0 SYNCS.PHASECHK.TRANS64 P0, [R0+URZ], R3 ;  /* 0x00000003000085a7 */ /* 0x000ea400080010ff */
[----:B--2---:R-:W-:Y:S05]  /*a500*/  @!P0 BRA `(.L_x_197) ;  /* 0xfffffffc00f08947 */ /* 0x004fea000383ffff */
[----:B------:R-:W-:Y:S05]  /*a510*/  BRA `(.L_x_198) ;  /* 0xffffff8c00fc7947 */ /* 0x000fea000383ffff */
.L_x_65:
[----:B---3--:R-:W-:-:S07]  /*a520*/  MOV R0, UR5 ;  /* 0x0000000500007c02 */ /* 0x008fce0008000f00 */
.L_x_199:
[----:B-1----:R1:W2:Y:S02]  /*a530*/  SYNCS.PHASECHK.TRANS64.TRYWAIT P0, [R0+URZ], R3 ;  /* 0x00000003000075a7 */ /* 0x0022a400080011ff */
[----:B--2---:R-:W-:Y:S05]  /*a540*/  @!P0 NANOSLEEP.SYNCS 0x989680 ;  /* 0x009896800000895d */ /* 0x004fea0003900000 */
[----:B------:R-:W2:Y:S02]  /*a550*/  @!P0 SYNCS.PHASECHK.TRANS64 P0, [R0+URZ], R3 ;  /* 0x00000003000085a7 */ /* 0x000ea400080010ff */
[----:B--2---:R-:W-:Y:S05]  /*a560*/  @!P0 BRA `(.L_x_199) ;  /* 0xfffffffc00f08947 */ /* 0x004fea000383ffff */
[----:B------:R-:W-:Y:S05]  /*a570*/  BRA `(.L_x_200) ;  /* 0xffffff9000087947 */ /* 0x000fea000383ffff */
.L_x_66:
[----:B---3--:R-:W-:-:S07]  /*a580*/  MOV R0, UR5 ;  /* 0x0000000500007c02 */ /* 0x008fce0008000f00 */
.L_x_201:
[----:B-1----:R1:W2:Y:S02]  /*a590*/  SYNCS.PHASECHK.TRANS64.TRYWAIT P0, [R0+URZ], R3 ;  /* 0x00000003000075a7 */ /* 0x0022a400080011ff */
[----:B--2---:R-:W-:Y:S05]  /*a5a0*/  @!P0 NANOSLEEP.SYNCS 0x989680 ;  /* 0x009896800000895d */ /* 0x004fea0003900000 */
[----:B------:R-:W2:Y:S02]  /*a5b0*/  @!P0 SYNCS.PHASECHK.TRANS64 P0, [R0+URZ], R3 ;  /* 0x00000003000085a7 */ /* 0x000ea400080010ff */
[----:B--2---:R-:W-:Y:S05]  /*a5c0*/  @!P0 BRA `(.L_x_201) ;  /* 0xfffffffc00f08947 */ /* 0x004fea000383ffff */
[----:B------:R-:W-:Y:S05]  /*a5d0*/  BRA `(.L_x_202) ;  /* 0xffffff9000147947 */ /* 0x000fea000383ffff */
.L_x_67:
[----:B---3--:R-:W-:-:S07]  /*a5e0*/  MOV R0, UR5 ;  /* 0x0000000500007c02 */ /* 0x008fce0008000f00 */
.L_x_203:
[----:B-1----:R1:W2:Y:S02]  /*a5f0*/  SYNCS.PHASECHK.TRANS64.TRYWAIT P0, [R0+URZ], R3 ;  /* 0x00000003000075a7 */ /* 0x0022a400080011ff */
[----:B--2---:R-:W-:Y:S05]  /*a600*/  @!P0 NANOSLEEP.SYNCS 0x989680 ;  /* 0x009896800000895d */ /* 0x004fea0003900000 */
[----:B------:R-:W2:Y:S02]  /*a610*/  @!P0 SYNCS.PHASECHK.TRANS64 P0, [R0+URZ], R3 ;  /* 0x00000003000085a7 */ /* 0x000ea400080010ff */
[----:B--2---:R-:W-:Y:S05]  /*a620*/  @!P0 BRA `(.L_x_203) ;  /* 0xfffffffc00f08947 */ /* 0x004fea000383ffff */
[----:B------:R-:W-:Y:S05]  /*a630*/  BRA `(.L_x_204) ;  /* 0xffffff9000207947 */ /* 0x000fea000383ffff */
.L_x_68:
[----:B---3--:R-:W-:-:S07]  /*a640*/  MOV R0, UR5 ;  /* 0x0000000500007c02 */ /* 0x008fce0008000f00 */
.L_x_205:
[----:B-1----:R1:W2:Y:S02]  /*a650*/  SYNCS.PHASECHK.TRANS64.TRYWAIT P0, [R0+URZ], R3 ;  /* 0x00000003000075a7 */ /* 0x0022a400080011ff */
[----:B--2---:R-:W-:Y:S05]  /*a660*/  @!P0 NANOSLEEP.SYNCS 0x989680 ;  /* 0x009896800000895d */ /* 0x004fea0003900000 */
[----:B------:R-:W2:Y:S02]  /*a670*/  @!P0 SYNCS.PHASECHK.TRANS64 P0, [R0+URZ], R3 ;  /* 0x00000003000085a7 */ /* 0x000ea400080010ff */
[----:B--2---:R-:W-:Y:S05]  /*a680*/  @!P0 BRA `(.L_x_205) ;  /* 0xfffffffc00f08947 */ /* 0x004fea000383ffff */
[----:B------:R-:W-:Y:S05]  /*a690*/  BRA `(.L_x_206) ;  /* 0xffffff90002c7947 */ /* 0x000fea000383ffff */
.L_x_69:
[----:B---3--:R-:W-:-:S07]  /*a6a0*/  MOV R0, UR5 ;  /* 0x0000000500007c02 */ /* 0x008fce0008000f00 */
.L_x_207:
[----:B-1----:R1:W2:Y:S02]  /*a6b0*/  SYNCS.PHASECHK.TRANS64.TRYWAIT P0, [R0+URZ], R3 ;  /* 0x00000003000075a7 */ /* 0x0022a400080011ff */
[----:B--2---:R-:W-:Y:S05]  /*a6c0*/  @!P0 NANOSLEEP.SYNCS 0x989680 ;  /* 0x009896800000895d */ /* 0x004fea0003900000 */
[----:B------:R-:W2:Y:S02]  /*a6d0*/  @!P0 SYNCS.PHASECHK.TRANS64 P0, [R0+URZ], R3 ;  /* 0x00000003000085a7 */ /* 0x000ea400080010ff */
[----:B--2---:R-:W-:Y:S05]  /*a6e0*/  @!P0 BRA `(.L_x_207) ;  /* 0xfffffffc00f08947 */ /* 0x004fea000383ffff */
[----:B------:R-:W-:Y:S05]  /*a6f0*/  BRA `(.L_x_208) ;  /* 0xffffff9000387947 */ /* 0x000fea000383ffff */
.L_x_70:
[----:B---3--:R-:W-:-:S07]  /*a700*/  MOV R0, UR5 ;  /* 0x0000000500007c02 */ /* 0x008fce0008000f00 */
.L_x_209:
[----:B-1----:R1:W2:Y:S02]  /*a710*/  SYNCS.PHASECHK.TRANS64.TRYWAIT P0, [R0+URZ], R3 ;  /* 0x00000003000075a7 */ /* 0x0022a400080011ff */
[----:B--2---:R-:W-:Y:S05]  /*a720*/  @!P0 NANOSLEEP.SYNCS 0x989680 ;  /* 0x009896800000895d */ /* 0x004fea0003900000 */
[----:B------:R-:W2:Y:S02]  /*a730*/  @!P0 SYNCS.PHASECHK.TRANS64 P0, [R0+URZ], R3 ;  /* 0x00000003000085a7 */ /* 0x000ea400080010ff */
[----:B--2---:R-:W-:Y:S05]  /*a740*/  @!P0 BRA `(.L_x_209) ;  /* 0xfffffffc00f08947 */ /* 0x004fea000383ffff */
[----:B------:R-:W-:Y:S05]  /*a750*/  BRA `(.L_x_210) ;  /* 0xffffff9000447947 */ /* 0x000fea000383ffff */
.L_x_71:
[----:B---3--:R-:W-:-:S07]  /*a760*/  MOV R0, UR5 ;  /* 0x0000000500007c02 */ /* 0x008fce0008000f00 */
.L_x_211:
[----:B-1----:R1:W2:Y:S02]  /*a770*/  SYNCS.PHASECHK.TRANS64.TRYWAIT P0, [R0+URZ], R3 ;  /* 0x00000003000075a7 */ /* 0x0022a400080011ff */
[----:B--2---:R-:W-:Y:S05]  /*a780*/  @!P0 NANOSLEEP.SYNCS 0x989680 ;  /* 0x009896800000895d */ /* 0x004fea0003900000 */
[----:B------:R-:W2:Y:S02]  /*a790*/  @!P0 SYNCS.PHASECHK.TRANS64 P0, [R0+URZ], R3 ;  /* 0x00000003000085a7 */ /* 0x000ea400080010ff */
[----:B--2---:R-:W-:Y:S05]  /*a7a0*/  @!P0 BRA `(.L_x_211) ;  /* 0xfffffffc00f08947 */ /* 0x004fea000383ffff */
[----:B------:R-:W-:Y:S05]  /*a7b0*/  BRA `(.L_x_212) ;  /* 0xffffff9000507947 */ /* 0x000fea000383ffff */
.L_x_72:
[----:B---3--:R-:W-:-:S07]  /*a7c0*/  MOV R0, UR5 ;  /* 0x0000000500007c02 */ /* 0x008fce0008000f00 */
.L_x_213:
[----:B-1----:R1:W2:Y:S02]  /*a7d0*/  SYNCS.PHASECHK.TRANS64.TRYWAIT P0, [R0+URZ], R3 ;  /* 0x00000003000075a7 */ /* 0x0022a400080011ff */
[----:B--2---:R-:W-:Y:S05]  /*a7e0*/  @!P0 NANOSLEEP.SYNCS 0x989680 ;  /* 0x009896800000895d */ /* 0x004fea0003900000 */
[----:B------:R-:W2:Y:S02]  /*a7f0*/  @!P0 SYNCS.PHASECHK.TRANS64 P0, [R0+URZ], R3 ;  /* 0x00000003000085a7 */ /* 0x000ea400080010ff */
[----:B--2---:R-:W-:Y:S05]  /*a800*/  @!P0 BRA `(.L_x_213) ;  /* 0xfffffffc00f08947 */ /* 0x004fea000383ffff */
[----:B------:R-:W-:Y:S05]  /*a810*/  BRA `(.L_x_214) ;  /* 0xffffff90005c7947 */ /* 0x000fea000383ffff */
.L_x_73:
[----:B---3--:R-:W-:-:S07]  /*a820*/  MOV R0, UR5 ;  /* 0x0000000500007c02 */ /* 0x008fce0008000f00 */
.L_x_215:
[----:B-1----:R1:W2:Y:S02]  /*a830*/  SYNCS.PHASECHK.TRANS64.TRYWAIT P0, [R0+URZ], R3 ;  /* 0x00000003000075a7 */ /* 0x0022a400080011ff */
[----:B--2---:R-:W-:Y:S05]  /*a840*/  @!P0 NANOSLEEP.SYNCS 0x989680 ;  /* 0x009896800000895d */ /* 0x004fea0003900000 */
[----:B------:R-:W2:Y:S02]  /*a850*/  @!P0 SYNCS.PHASECHK.TRANS64 P0, [R0+URZ], R3 ;  /* 0x00000003000085a7 */ /* 0x000ea400080010ff */
[----:B--2---:R-:W-:Y:S05]  /*a860*/  @!P0 BRA `(.L_x_215) ;  /* 0xfffffffc00f08947 */ /* 0x004fea000383ffff */
[----:B------:R-:W-:Y:S05]  /*a870*/  BRA `(.L_x_216) ;  /* 0xffffff9000687947 */ /* 0x000fea000383ffff */
.L_x_74:
[----:B---3--:R-:W-:-:S07]  /*a880*/  MOV R0, UR5 ;  /* 0x0000000500007c02 */ /* 0x008fce0008000f00 */
.L_x_217:
[----:B-1----:R1:W2:Y:S02]  /*a890*/  SYNCS.PHASECHK.TRANS64.TRYWAIT P0, [R0+URZ], R3 ;  /* 0x00000003000075a7 */ /* 0x0022a400080011ff */
[----:B--2---:R-:W-:Y:S05]  /*a8a0*/  @!P0 NANOSLEEP.SYNCS 0x989680 ;  /* 0x009896800000895d */ /* 0x004fea0003900000 */
[----:B------:R-:W2:Y:S02]  /*a8b0*/  @!P0 SYNCS.PHASECHK.TRANS64 P0, [R0+URZ], R3 ;  /* 0x00000003000085a7 */ /* 0x000ea400080010ff */
[----:B--2---:R-:W-:Y:S05]  /*a8c0*/  @!P0 BRA `(.L_x_217) ;  /* 0xfffffffc00f08947 */ /* 0x004fea000383ffff */
[----:B------:R-:W-:Y:S05]  /*a8d0*/  BRA `(.L_x_218) ;  /* 0xffffff9000747947 */ /* 0x000fea000383ffff */
.L_x_77:
[----:B-1----:R1:W2:Y:S02]  /*a8e0*/  SYNCS.PHASECHK.TRANS64.TRYWAIT P0, [R0+URZ+0x290], R5 ;  /* 0x00029005000075a7 */ /* 0x0022a400080011ff */
[----:B--2---:R-:W-:Y:S05]  /*a8f0*/  @!P0 NANOSLEEP.SYNCS 0x989680 ;  /* 0x009896800000895d */ /* 0x004fea0003900000 */
[----:B------:R-:W2:Y:S02]  /*a900*/  @!P0 SYNCS.PHASECHK.TRANS64 P0, [R0+URZ+0x290], R5 ;  /* 0x00029005000085a7 */ /* 0x000ea400080010ff */
[----:B--2---:R-:W-:Y:S05]  /*a910*/  @!P0 BRA `(.L_x_77) ;  /* 0xfffffffc00f08947 */ /* 0x004fea000383ffff */
[----:B------:R-:W-:Y:S05]  /*a920*/  BRA `(.L_x_219) ;  /* 0xffffff9000d47947 */ /* 0x000fea000383ffff */
.L_x_78:
[----:B------:R-:W-:-:S07]  /*a930*/  MOV R0, UR5 ;  /* 0x0000000500007c02 */ /* 0x000fce0008000f00 */
.L_x_220:
[----:B-1----:R1:W2:Y:S02]  /*a940*/  SYNCS.PHASECHK.TRANS64.TRYWAIT P0, [R0+URZ+0x240], R7 ;  /* 0x00024007000075a7 */ /* 0x0022a400080011ff */
[----:B--2---:R-:W-:Y:S05]  /*a950*/  @!P0 NANOSLEEP.SYNCS 0x989680 ;  /* 0x009896800000895d */ /* 0x004fea0003900000 */
[----:B------:R-:W2:Y:S02]  /*a960*/  @!P0 SYNCS.PHASECHK.TRANS64 P0, [R0+URZ+0x240], R7 ;  /* 0x00024007000085a7 */ /* 0x000ea400080010ff */
[----:B--2---:R-:W-:Y:S05]  /*a970*/  @!P0 BRA `(.L_x_220) ;  /* 0xfffffffc00f08947 */ /* 0x004fea000383ffff */
[----:B------:R-:W-:Y:S05]  /*a980*/  BRA `(.L_x_221) ;  /* 0xffffff9000e47947 */ /* 0x000fea000383ffff */
.L_x_79:
[----:B-1----:R1:W2:Y:S02]  /*a990*/  SYNCS.PHASECHK.TRANS64.TRYWAIT P1, [R0+URZ+0x230], R5 ;  /* 0x00023005000075a7 */ /* 0x0022a400080211ff */
[----:B--2---:R-:W-:Y:S05]  /*a9a0*/  @!P1 NANOSLEEP.SYNCS 0x989680 ;  /* 0x009896800000995d */ /* 0x004fea0003900000 */
[----:B------:R-:W2:Y:S02]  /*a9b0*/  @!P1 SYNCS.PHASECHK.TRANS64 P1, [R0+URZ+0x230], R5 ;  /* 0x00023005000095a7 */ /* 0x000ea400080210ff */
[----:B--2---:R-:W-:Y:S05]  /*a9c0*/  @!P1 BRA `(.L_x_79) ;  /* 0xfffffffc00f09947 */ /* 0x004fea000383ffff */
[----:B------:R-:W-:Y:S05]  /*a9d0*/  BRA `(.L_x_222) ;  /* 0xffffff9400147947 */ /* 0x000fea000383ffff */
.L_x_82:
[----:B------:R-:W-:-:S07]  /*a9e0*/  MOV R0, UR5 ;  /* 0x0000000500007c02 */ /* 0x000fce0008000f00 */
.L_x_223:
[----:B-1----:R1:W2:Y:S02]  /*a9f0*/  SYNCS.PHASECHK.TRANS64.TRYWAIT P0, [R0+URZ+0x240], R3 ;  /* 0x00024003000075a7 */ /* 0x0022a400080011ff */
[----:B--2---:R-:W-:Y:S05]  /*aa00*/  @!P0 NANOSLEEP.SYNCS 0x989680 ;  /* 0x009896800000895d */ /* 0x004fea0003900000 */
[----:B------:R-:W2:Y:S02]  /*aa10*/  @!P0 SYNCS.PHASECHK.TRANS64 P0, [R0+URZ+0x240], R3 ;  /* 0x00024003000085a7 */ /* 0x000ea400080010ff */
[----:B--2---:R-:W-:Y:S05]  /*aa20*/  @!P0 BRA `(.L_x_223) ;  /* 0xfffffffc00f08947 */ /* 0x004fea000383ffff */
[----:B------:R-:W-:Y:S05]  /*aa30*/  BRA `(.L_x_81) ;  /* 0xffffff9400687947 */ /* 0x000fea000383ffff */
.L_x_91:
[----:B-1----:R-:W-:-:S04]  /*aa40*/  MOV R4, UR6 ;  /* 0x0000000600047c02 */ /* 0x002fc80008000f00 */
[----:B------:R1:W2:Y:S03]  /*aa50*/  SYNCS.PHASECHK.TRANS64.TRYWAIT P0, [R4+URZ+0x8], R5 ;  /* 0x00000805040075a7 */ /* 0x0002a600080011ff */
[----:B--2---:R-:W-:Y:S05]  /*aa60*/  @!P0 NANOSLEEP.SYNCS 0x989680 ;  /* 0x009896800000895d */ /* 0x004fea0003900000 */
[----:B------:R-:W2:Y:S02]  /*aa70*/  @!P0 SYNCS.PHASECHK.TRANS64 P0, [R4+URZ+0x8], R5 ;  /* 0x00000805040085a7 */ /* 0x000ea400080010ff */
[----:B--2---:R-:W-:Y:S05]  /*aa80*/  @!P0 BRA `(.L_x_91) ;  /* 0xfffffffc00ec8947 */ /* 0x004fea000383ffff */
[----:B------:R-:W-:Y:S05]  /*aa90*/  BRA `(.L_x_90) ;  /* 0xffffff98001c7947 */ /* 0x000fea000383ffff */
.L_x_93:
[----:B------:R-:W-:Y:S01]  /*aaa0*/  BSSY B0, `(.L_x_224) ;  /* 0x0000006000007945 */ /* 0x000fe20003800000 */
[----:B------:R-:W-:-:S07]  /*aab0*/  MOV R15, 0xffffffff ;  /* 0xffffffff000f7802 */ /* 0x000fce0000000f00 */
[----:B-1---5:R-:W-:Y:S05]  /*aac0*/  WARPSYNC.COLLECTIVE R15, `(.L_x_225) ;  /* 0x000000000f0c7348 */ /* 0x022fea0003c00000 */
[----:B------:R-:W-:Y:S02]  /*aad0*/  ELECT P6, UR79, PT ;  /* 0x00000000004f782f */ /* 0x000fe400038c0000 */
[----:B------:R-:W-:Y:S01]  /*aae0*/  MOV R14, UR79 ;  /* 0x0000004f000e7c02 */ /* 0x000fe20008000f00 */
[----:B-1---5:R-:W-:Y:S10]  /*aaf0*/  ENDCOLLECTIVE ;  /* 0x000000000000791b */ /* 0x022ff40003800000 */
.L_x_225:
[----:B------:R-:W-:Y:S05]  /*ab00*/  BSYNC B0 ;  /* 0x0000000000007941 */ /* 0x000fea0003800000 */
.L_x_224:
[----:B------:R-:W-:Y:S05]  /*ab10*/  BRA `(.L_x_226) ;  /* 0xffffff98004c7947 */ /* 0x000fea000383ffff */
.L_x_95:
[----:B-1----:R-:W-:-:S04]  /*ab20*/  MOV R2, UR6 ;  /* 0x0000000600027c02 */ /* 0x002fc80008000f00 */
[----:B------:R1:W2:Y:S03]  /*ab30*/  SYNCS.PHASECHK.TRANS64.TRYWAIT P0, [R2+URZ+0x8], R3 ;  /* 0x00000803020075a7 */ /* 0x0002a600080011ff */
[----:B--2---:R-:W-:Y:S05]  /*ab40*/  @!P0 NANOSLEEP.SYNCS 0x989680 ;  /* 0x009896800000895d */ /* 0x004fea0003900000 */
[----:B------:R-:W2:Y:S02]  /*ab50*/  @!P0 SYNCS.PHASECHK.TRANS64 P0, [R2+URZ+0x8], R3 ;  /* 0x00000803020085a7 */ /* 0x000ea400080010ff */
[----:B--2---:R-:W-:Y:S05]  /*ab60*/  @!P0 BRA `(.L_x_95) ;  /* 0xfffffffc00ec8947 */ /* 0x004fea000383ffff */
[----:B------:R-:W-:Y:S05]  /*ab70*/  BRA `(.L_x_94) ;  /* 0xffffff9800507947 */ /* 0x000fea000383ffff */
.L_x_96:
[----:B-1----:R1:W2:Y:S02]  /*ab80*/  SYNCS.PHASECHK.TRANS64.TRYWAIT P0, [R0+URZ+0x230], R5 ;  /* 0x00023005000075a7 */ /* 0x0022a400080011ff */
[----:B--2---:R-:W-:Y:S05]  /*ab90*/  @!P0 NANOSLEEP.SYNCS 0x989680 ;  /* 0x009896800000895d */ /* 0x004fea0003900000 */
[----:B------:R-:W2:Y:S02]  /*aba0*/  @!P0 SYNCS.PHASECHK.TRANS64 P0, [R0+URZ+0x230], R5 ;  /* 0x00023005000085a7 */ /* 0x000ea400080010ff */
[----:B--2---:R-:W-:Y:S05]  /*abb0*/  @!P0 BRA `(.L_x_96) ;  /* 0xfffffffc00f08947 */ /* 0x004fea000383ffff */
[----:B------:R-:W-:Y:S05]  /*abc0*/  BRA `(.L_x_227) ;  /* 0xffffff9c00247947 */ /* 0x000fea000383ffff */
.L_x_98:
[----:B------:R-:W-:-:S07]  /*abd0*/  MOV R0, UR11 ;  /* 0x0000000b00007c02 */ /* 0x000fce0008000f00 */
.L_x_228:
[----:B-1----:R1:W2:Y:S02]  /*abe0*/  SYNCS.PHASECHK.TRANS64.TRYWAIT P0, [R0+URZ+0x270], R5 ;  /* 0x00027005000075a7 */ /* 0x0022a400080011ff */
[----:B--2---:R-:W-:Y:S05]  /*abf0*/  @!P0 NANOSLEEP.SYNCS 0x989680 ;  /* 0x009896800000895d */ /* 0x004fea0003900000 */
[----:B------:R-:W2:Y:S02]  /*ac00*/  @!P0 SYNCS.PHASECHK.TRANS64 P0, [R0+URZ+0x270], R5 ;  /* 0x00027005000085a7 */ /* 0x000ea400080010ff */
[----:B--2---:R-:W-:Y:S05]  /*ac10*/  @!P0 BRA `(.L_x_228) ;  /* 0xfffffffc00f08947 */ /* 0x004fea000383ffff */
[----:B------:R-:W-:Y:S05]  /*ac20*/  BRA `(.L_x_229) ;  /* 0xffffff9c006c7947 */ /* 0x000fea000383ffff */
.L_x_101:
[----:B------:R-:W-:Y:S07]  /*ac30*/  MOV R0, UR9 ;  /* 0x0000000900007c02 */ /* 0x000fee0008000f00 */
.L_x_230:
[----:B-1----:R1:W2:Y:S02]  /*ac40*/  SYNCS.PHASECHK.TRANS64.TRYWAIT P0, [R0+URZ], R5 ;  /* 0x00000005000075a7 */ /* 0x0022a400080011ff */
[----:B--2---:R-:W-:Y:S05]  /*ac50*/  @!P0 NANOSLEEP.SYNCS 0x989680 ;  /* 0x009896800000895d */ /* 0x004fea0003900000 */
[----:B------:R-:W2:Y:S02]  /*ac60*/  @!P0 SYNCS.PHASECHK.TRANS64 P0, [R0+URZ], R5 ;  /* 0x00000005000085a7 */ /* 0x000ea400080010ff */
[----:B--2---:R-:W-:Y:S05]  /*ac70*/  @!P0 BRA `(.L_x_230) ;  /* 0xfffffffc00f08947 */ /* 0x004fea000383ffff */
[----:B------:R-:W-:Y:S05]  /*ac80*/  BRA `(.L_x_100) ;  /* 0xffffff9c00847947 */ /* 0x000fea000383ffff */
.L_x_105:
[----:B-1----:R-:W-:-:S07]  /*ac90*/  MOV R0, UR7 ;  /* 0x0000000700007c02 */ /* 0x002fce0008000f00 */
.L_x_231:
[----:B-1----:R1:W2:Y:S02]  /*aca0*/  SYNCS.PHASECHK.TRANS64.TRYWAIT P0, [R0+URZ], R3 ;  /* 0x00000003000075a7 */ /* 0x0022a400080011ff */
[----:B--2---:R-:W-:Y:S05]  /*acb0*/  @!P0 NANOSLEEP.SYNCS 0x989680 ;  /* 0x009896800000895d */ /* 0x004fea0003900000 */
[----:B------:R-:W2:Y:S02]  /*acc0*/  @!P0 SYNCS.PHASECHK.TRANS64 P0, [R0+URZ], R3 ;  /* 0x00000003000085a7 */ /* 0x000ea400080010ff */
[----:B--2---:R-:W-:Y:S05]  /*acd0*/  @!P0 BRA `(.L_x_231) ;  /* 0xfffffffc00f08947 */ /* 0x004fea000383ffff */
[----:B------:R-:W-:Y:S05]  /*ace0*/  BRA `(.L_x_232) ;  /* 0xffffffa0003c7947 */ /* 0x000fea000383ffff */
.L_x_106:
[----:B------:R-:W-:-:S07]  /*acf0*/  MOV R0, UR7 ;  /* 0x0000000700007c02 */ /* 0x000fce0008000f00 */
.L_x_233:
[----:B-1----:R1:W2:Y:S02]  /*ad00*/  SYNCS.PHASECHK.TRANS64.TRYWAIT P0, [R0+URZ], R3 ;  /* 0x00000003000075a7 */ /* 0x0022a400080011ff */
[----:B--2---:R-:W-:Y:S05]  /*ad10*/  @!P0 NANOSLEEP.SYNCS 0x989680 ;  /* 0x009896800000895d */ /* 0x004fea0003900000 */
[----:B------:R-:W2:Y:S02]  /*ad20*/  @!P0 SYNCS.PHASECHK.TRANS64 P0, [R0+URZ], R3 ;  /* 0x00000003000085a7 */ /* 0x000ea400080010ff */
[----:B--2---:R-:W-:Y:S05]  /*ad30*/  @!P0 BRA `(.L_x_233) ;  /* 0xfffffffc00f08947 */ /* 0x004fea000383ffff */
[----:B------:R-:W-:Y:S05]  /*ad40*/  BRA `(.L_x_234) ;  /* 0xffffffa000487947 */ /* 0x000fea000383ffff */
.L_x_107:
[----:B------:R-:W-:-:S07]  /*ad50*/  MOV R0, UR7 ;  /* 0x0000000700007c02 */ /* 0x000fce0008000f00 */
.L_x_235:
[----:B-1----:R1:W2:Y:S02]  /*ad60*/  SYNCS.PHASECHK.TRANS64.TRYWAIT P0, [R0+URZ], R3 ;  /* 0x00000003000075a7 */ /* 0x0022a400080011ff */
[----:B--2---:R-:W-:Y:S05]  /*ad70*/  @!P0 NANOSLEEP.SYNCS 0x989680 ;  /* 0x009896800000895d */ /* 0x004fea0003900000 */
[----:B------:R-:W2:Y:S02]  /*ad80*/  @!P0 SYNCS.PHASECHK.TRANS64 P0, [R0+URZ], R3 ;  /* 0x00000003000085a7 */ /* 0x000ea400080010ff */
[----:B--2---:R-:W-:Y:S05]  /*ad90*/  @!P0 BRA `(.L_x_235) ;  /* 0xfffffffc00f08947 */ /* 0x004fea000383ffff */
[----:B------:R-:W-:Y:S05]  /*ada0*/  BRA `(.L_x_236) ;  /* 0xffffffa000547947 */ /* 0x000fea000383ffff */
.L_x_110:
[----:B------:R-:W-:-:S07]  /*adb0*/  MOV R0, UR8 ;  /* 0x0000000800007c02 */ /* 0x000fce0008000f00 */
.L_x_237:
[----:B-1----:R1:W2:Y:S02]  /*adc0*/  SYNCS.PHASECHK.TRANS64.TRYWAIT P1, [R0+URZ+0x2b0], R3 ;  /* 0x0002b003000075a7 */ /* 0x0022a400080211ff */
[----:B--2---:R-:W-:Y:S05]  /*add0*/  @!P1 NANOSLEEP.SYNCS 0x989680 ;  /* 0x009896800000995d */ /* 0x004fea0003900000 */
[----:B------:R-:W2:Y:S02]  /*ade0*/  @!P1 SYNCS.PHASECHK.TRANS64 P1, [R0+URZ+0x2b0], R3 ;  /* 0x0002b003000095a7 */ /* 0x000ea400080210ff */
[----:B--2---:R-:W-:Y:S05]  /*adf0*/  @!P1 BRA `(.L_x_237) ;  /* 0xfffffffc00f09947 */ /* 0x004fea000383ffff */
[----:B------:R-:W-:Y:S05]  /*ae00*/  BRA `(.L_x_238) ;  /* 0xffffffa000a07947 */ /* 0x000fea000383ffff */
.L_x_115:
[----:B--2---:R2:W4:Y:S02]  /*ae10*/  SYNCS.PHASECHK.TRANS64.TRYWAIT P0, [R0+URZ+0x230], R3 ;  /* 0x00023003000075a7 */ /* 0x00452400080011ff */
[----:B----4-:R-:W-:Y:S05]  /*ae20*/  @!P0 NANOSLEEP.SYNCS 0x989680 ;  /* 0x009896800000895d */ /* 0x010fea0003900000 */
[----:B------:R-:W4:Y:S02]  /*ae30*/  @!P0 SYNCS.PHASECHK.TRANS64 P0, [R0+URZ+0x230], R3 ;  /* 0x00023003000085a7 */ /* 0x000f2400080010ff */
[----:B----4-:R-:W-:Y:S05]  /*ae40*/  @!P0 BRA `(.L_x_115) ;  /* 0xfffffffc00f08947 */ /* 0x010fea000383ffff */
[----:B------:R-:W-:Y:S05]  /*ae50*/  BRA `(.L_x_239) ;  /* 0xffffffa400ac7947 */ /* 0x000fea000383ffff */
.L_x_118:
[----:B------:R-:W-:Y:S07]  /*ae60*/  MOV R0, UR6 ;  /* 0x0000000600007c02 */ /* 0x000fee0008000f00 */
.L_x_240:
[----:B--2---:R2:W4:Y:S02]  /*ae70*/  SYNCS.PHASECHK.TRANS64.TRYWAIT P0, [R0+URZ+0x228], R3 ;  /* 0x00022803000075a7 */ /* 0x00452400080011ff */
[----:B----4-:R-:W-:Y:S05]  /*ae80*/  @!P0 NANOSLEEP.SYNCS 0x989680 ;  /* 0x009896800000895d */ /* 0x010fea0003900000 */
[----:B------:R-:W4:Y:S02]  /*ae90*/  @!P0 SYNCS.PHASECHK.TRANS64 P0, [R0+URZ+0x228], R3 ;  /* 0x00022803000085a7 */ /* 0x000f2400080010ff */
[----:B----4-:R-:W-:Y:S05]  /*aea0*/  @!P0 BRA `(.L_x_240) ;  /* 0xfffffffc00f08947 */ /* 0x010fea000383ffff */
[----:B------:R-:W-:Y:S05]  /*aeb0*/  BRA `(.L_x_117) ;  /* 0xffffffa8008c7947 */ /* 0x000fea000383ffff */
.L_x_121:
[----:B--2---:R-:W-:Y:S07]  /*aec0*/  MOV R3, UR6 ;  /* 0x0000000600037c02 */ /* 0x004fee0008000f00 */
.L_x_241:
[----:B-1----:R1:W2:Y:S02]  /*aed0*/  SYNCS.PHASECHK.TRANS64.TRYWAIT P0, [R3+URZ+0x210], R12 ;  /* 0x0002100c030075a7 */ /* 0x0022a400080011ff */
[----:B--2---:R-:W-:Y:S05]  /*aee0*/  @!P0 NANOSLEEP.SYNCS 0x989680 ;  /* 0x009896800000895d */ /* 0x004fea0003900000 */
[----:B------:R-:W2:Y:S02]  /*aef0*/  @!P0 SYNCS.PHASECHK.TRANS64 P0, [R3+URZ+0x210], R12 ;  /* 0x0002100c030085a7 */ /* 0x000ea400080010ff */
[----:B--2---:R-:W-:Y:S05]  /*af00*/  @!P0 BRA `(.L_x_241) ;  /* 0xfffffffc00f08947 */ /* 0x004fea000383ffff */
[----:B------:R-:W-:Y:S05]  /*af10*/  BRA `(.L_x_242) ;  /* 0xffffffac00047947 */ /* 0x000fea000383ffff */
.L_x_122:
[----:B------:R-:W-:Y:S07]  /*af20*/  MOV R3, UR6 ;  /* 0x0000000600037c02 */ /* 0x000fee0008000f00 */
.L_x_243:
[----:B-1----:R1:W2:Y:S02]  /*af30*/  SYNCS.PHASECHK.TRANS64.TRYWAIT P0, [R3+URZ+0x218], R12 ;  /* 0x0002180c030075a7 */ /* 0x0022a400080011ff */
[----:B--2---:R-:W-:Y:S05]  /*af40*/  @!P0 NANOSLEEP.SYNCS 0x989680 ;  /* 0x009896800000895d */ /* 0x004fea0003900000 */
[----:B------:R-:W2:Y:S02]  /*af50*/  @!P0 SYNCS.PHASECHK.TRANS64 P0, [R3+URZ+0x218], R12 ;  /* 0x0002180c030085a7 */ /* 0x000ea400080010ff */
[----:B--2---:R-:W-:Y:S05]  /*af60*/  @!P0 BRA `(.L_x_243) ;  /* 0xfffffffc00f08947 */ /* 0x004fea000383ffff */
[----:B------:R-:W-:Y:S05]  /*af70*/  BRA `(.L_x_244) ;  /* 0xffffffac00847947 */ /* 0x000fea000383ffff */
.L_x_124:
[----:B------:R-:W-:-:S07]  /*af80*/  MOV R0, UR6 ;  /* 0x0000000600007c02 */ /* 0x000fce0008000f00 */
.L_x_245:
[----:B-1----:R1:W4:Y:S02]  /*af90*/  SYNCS.PHASECHK.TRANS64.TRYWAIT P0, [R0+URZ+0x210], R3 ;  /* 0x00021003000075a7 */ /* 0x00232400080011ff */
[----:B----4-:R-:W-:Y:S05]  /*afa0*/  @!P0 NANOSLEEP.SYNCS 0x989680 ;  /* 0x009896800000895d */ /* 0x010fea0003900000 */
[----:B------:R-:W4:Y:S02]  /*afb0*/  @!P0 SYNCS.PHASECHK.TRANS64 P0, [R0+URZ+0x210], R3 ;  /* 0x00021003000085a7 */ /* 0x000f2400080010ff */
[----:B----4-:R-:W-:Y:S05]  /*afc0*/  @!P0 BRA `(.L_x_245) ;  /* 0xfffffffc00f08947 */ /* 0x010fea000383ffff */
[----:B------:R-:W-:Y:S05]  /*afd0*/  BRA `(.L_x_246) ;  /* 0xffffffac00f47947 */ /* 0x000fea000383ffff */
.L_x_126:
[----:B--2---:R2:W3:Y:S02]  /*afe0*/  SYNCS.PHASECHK.TRANS64.TRYWAIT P0, [R0+URZ+0x230], R3 ;  /* 0x00023003000075a7 */ /* 0x0044e400080011ff */
[----:B---3--:R-:W-:Y:S05]  /*aff0*/  @!P0 NANOSLEEP.SYNCS 0x989680 ;  /* 0x009896800000895d */ /* 0x008fea0003900000 */
[----:B------:R-:W3:Y:S02]  /*b000*/  @!P0 SYNCS.PHASECHK.TRANS64 P0, [R0+URZ+0x230], R3 ;  /* 0x00023003000085a7 */ /* 0x000ee400080010ff */
[----:B---3--:R-:W-:Y:S05]  /*b010*/  @!P0 BRA `(.L_x_126) ;  /* 0xfffffffc00f08947 */ /* 0x008fea000383ffff */
[----:B------:R-:W-:Y:S05]  /*b020*/  BRA `(.L_x_247) ;  /* 0xffffffb000bc7947 */ /* 0x000fea000383ffff */
.L_x_137:
[----:B-1----:R1:W3:Y:S02]  /*b030*/  SYNCS.PHASECHK.TRANS64.TRYWAIT P1, [R3+URZ+0x200], R0 ;  /* 0x00020000030075a7 */ /* 0x0022e400080211ff */
[----:B---3--:R-:W-:Y:S05]  /*b040*/  @!P1 NANOSLEEP.SYNCS 0x989680 ;  /* 0x009896800000995d */ /* 0x008fea0003900000 */
[----:B------:R-:W3:Y:S02]  /*b050*/  @!P1 SYNCS.PHASECHK.TRANS64 P1, [R3+URZ+0x200], R0 ;  /* 0x00020000030095a7 */ /* 0x000ee400080210ff */
[----:B---3--:R-:W-:Y:S05]  /*b060*/  @!P1 BRA `(.L_x_137) ;  /* 0xfffffffc00f09947 */ /* 0x008fea000383ffff */
[----:B------:R-:W-:Y:S05]  /*b070*/  BRA `(.L_x_136) ;  /* 0xffffffbc00e07947 */ /* 0x000fea000383ffff */
.L_x_139:
[----:B-1----:R1:W4:Y:S02]  /*b080*/  SYNCS.PHASECHK.TRANS64.TRYWAIT P0, [R195+URZ+0x250], R2 ;  /* 0x00025002c30075a7 */ /* 0x00232400080011ff */
[----:B----4-:R-:W-:Y:S05]  /*b090*/  @!P0 NANOSLEEP.SYNCS 0x989680 ;  /* 0x009896800000895d */ /* 0x010fea0003900000 */
[----:B------:R-:W4:Y:S02]  /*b0a0*/  @!P0 SYNCS.PHASECHK.TRANS64 P0, [R195+URZ+0x250], R2 ;  /* 0x00025002c30085a7 */ /* 0x000f2400080010ff */
[----:B----4-:R-:W-:Y:S05]  /*b0b0*/  @!P0 BRA `(.L_x_139) ;  /* 0xfffffffc00f08947 */ /* 0x010fea000383ffff */
[----:B------:R-:W-:Y:S05]  /*b0c0*/  BRA `(.L_x_138) ;  /* 0xffffffc0003c7947 */ /* 0x000fea000383ffff */
.L_x_148:
[----:B--2---:R2:W3:Y:S02]  /*b0d0*/  SYNCS.PHASECHK.TRANS64.TRYWAIT P0, [R216+URZ+0x200], R3 ;  /* 0x00020003d80075a7 */ /* 0x0044e400080011ff */
[----:B---3--:R-:W-:Y:S05]  /*b0e0*/  @!P0 NANOSLEEP.SYNCS 0x989680 ;  /* 0x009896800000895d */ /* 0x008fea0003900000 */
[----:B------:R-:W3:Y:S02]  /*b0f0*/  @!P0 SYNCS.PHASECHK.TRANS64 P0, [R216+URZ+0x200], R3 ;  /* 0x00020003d80085a7 */ /* 0x000ee400080010ff */
[----:B---3--:R-:W-:Y:S05]  /*b100*/  @!P0 BRA `(.L_x_148) ;  /* 0xfffffffc00f08947 */ /* 0x008fea000383ffff */
[----:B------:R-:W-:Y:S05]  /*b110*/  BRA `(.L_x_147) ;  /* 0xffffffd400487947 */ /* 0x000fea000383ffff */
        .weak           $__internal_0_$__cuda_sm10x_tcgen05_guardrail_trap_col_being_dealloced_not_returned_by_alloc
        .type           $__internal_0_$__cuda_sm10x_tcgen05_guardrail_trap_col_being_dealloced_not_returned_by_alloc,@function
        .size           $__internal_0_$__cuda_sm10x_tcgen05_guardrail_trap_col_being_dealloced_not_returned_by_alloc,($__internal_1_$__cuda_sm10x_tcgen05_guardrail_trap_phase_invalid_during_alloc - $__internal_0_$__cuda_sm10x_tcgen05_guardrail_trap_col_being_dealloced_not_returned_by_alloc)
$__internal_0_$__cuda_sm10x_tcgen05_guardrail_trap_col_being_dealloced_not_returned_by_alloc:
[----:B------:R-:W-:Y:S05]  /*b120*/  BPT.TRAP 0x1 ;  /* 0x000000040000795c */ /* 0x000fea0000300000 */
[----:B------:R-:W-:-:S04]  /*b130*/  HFMA2 R3, -RZ, RZ, 0, 0 ;  /* 0x00000000ff037431 */ /* 0x000fc800000001ff */
[----:B------:R-:W-:Y:S05]  /*b140*/  RET.REL.NODEC R2 `(_ZN7cutlass13device_kernelINS_4gemm6kernel13GemmUniversalIN4cute5tupleIJiiiiEEENS1_10collective13CollectiveMmaINS1_35MainloopSm100TmaUmmaWarpSpecializedILi32ELi2ELi4ENS5_IJNS4_1CILi2EEENSA_ILi1EEESC_EEEEENS5_IJNSA_ILi256EEENSA_ILi128EEENSA_ILi32EEEEEENS_12float_e5m2_tENS5_IJlSC_lEEESJ_SK_NS4_8TiledMMAINS4_8MMA_AtomIJNS4_10MMA_TraitsINS4_25SM100_MMA_F8F6F4_2x1SM_SSEJSJ_SJ_fSF_SG_NS4_17integral_constantINS4_4UMMA5MajorELSR_0EEESS_NSP_INSQ_7ScaleInELST_0EEESU_EEEEEENS4_6LayoutINS5_IJSC_SC_SC_EEENS5_IJNSA_ILi0EEESZ_SZ_EEEEENS5_IJNS4_10UnderscoreES12_S12_EEEEENS4_18SM100_TMA_2SM_LOADENS4_14ComposedLayoutINS4_7SwizzleILi1ELi4ELi3EEENS4_18smem_ptr_flag_bitsILi8EEENSX_INS5_IJNSA_ILi8EEESH_EEENS5_IJSH_SC_EEEEEEEvNS4_8identityES15_S1F_vS1G_EENS_8epilogue10collective18CollectiveEpilogueINS1I_23Sm100TmaWarpSpecializedILi2ELi2ELi64ELb0ELb0EEEJNS5_IJSG_SG_SH_EEENS5_IJNSX_ISG_SC_EENSX_INSA_ILi64EEESC_EEEEESJ_SK_SJ_SK_NS1I_6fusion15FusionCallbacksIS1M_NS1S_17LinearCombinationISJ_fSJ_fLNS_15FloatRoundStyleE2EEES1N_S1R_JEEENS4_5SM1004TMEM4LOAD26SM100_TMEM_LOAD_32dp32b64xENS4_13SM90_TMA_LOADENS16_INS17_ILi2ELi4ELi3EEES1A_NSX_INS5_IJS1B_S1P_EEENS5_IJS1P_SC_EEEEEEENS4_39AutoVectorizingCopyWithAssumedAlignmentILi128EEENS4_14SM90_TMA_STOREES27_S29_S29_EEEvvEEEEvNT_6ParamsE) ;  /* 0xffffff4c02ac7950 */ /* 0x000fea0003c3ffff */
        .weak           $__internal_1_$__cuda_sm10x_tcgen05_guardrail_trap_phase_invalid_during_alloc
        .type           $__internal_1_$__cuda_sm10x_tcgen05_guardrail_trap_phase_invalid_during_alloc,@function
        .size           $__internal_1_$__cuda_sm10x_tcgen05_guardrail_trap_phase_invalid_during_alloc,($__internal_2_$__cuda_sm10x_tcgen05_guardrail_trap_unallocated_columns_being_dealloced - $__internal_1_$__cuda_sm10x_tcgen05_guardrail_trap_phase_invalid_during_alloc)
$__internal_1_$__cuda_sm10x_tcgen05_guardrail_trap_phase_invalid_during_alloc:
[----:B------:R-:W-:Y:S05]  /*b150*/  BPT.TRAP 0x1 ;  /* 0x000000040000795c */ /* 0x000fea0000300000 */
[----:B------:R-:W-:-:S04]  /*b160*/  MOV R3, 0x0 ;  /* 0x0000000000037802 */ /* 0x000fc80000000f00 */
[----:B------:R-:W-:Y:S05]  /*b170*/  RET.REL.NODEC R2 `(_ZN7cutlass13device_kernelINS_4gemm6kernel13GemmUniversalIN4cute5tupleIJiiiiEEENS1_10collective13CollectiveMmaINS1_35MainloopSm100TmaUmmaWarpSpecializedILi32ELi2ELi4ENS5_IJNS4_1CILi2EEENSA_ILi1EEESC_EEEEENS5_IJNSA_ILi256EEENSA_ILi128EEENSA_ILi32EEEEEENS_12float_e5m2_tENS5_IJlSC_lEEESJ_SK_NS4_8TiledMMAINS4_8MMA_AtomIJNS4_10MMA_TraitsINS4_25SM100_MMA_F8F6F4_2x1SM_SSEJSJ_SJ_fSF_SG_NS4_17integral_constantINS4_4UMMA5MajorELSR_0EEESS_NSP_INSQ_7ScaleInELST_0EEESU_EEEEEENS4_6LayoutINS5_IJSC_SC_SC_EEENS5_IJNSA_ILi0EEESZ_SZ_EEEEENS5_IJNS4_10UnderscoreES12_S12_EEEEENS4_18SM100_TMA_2SM_LOADENS4_14ComposedLayoutINS4_7SwizzleILi1ELi4ELi3EEENS4_18smem_ptr_flag_bitsILi8EEENSX_INS5_IJNSA_ILi8EEESH_EEENS5_IJSH_SC_EEEEEEEvNS4_8identityES15_S1F_vS1G_EENS_8epilogue10collective18CollectiveEpilogueINS1I_23Sm100TmaWarpSpecializedILi2ELi2ELi64ELb0ELb0EEEJNS5_IJSG_SG_SH_EEENS5_IJNSX_ISG_SC_EENSX_INSA_ILi64EEESC_EEEEESJ_SK_SJ_SK_NS1I_6fusion15FusionCallbacksIS1M_NS1S_17LinearCombinationISJ_fSJ_fLNS_15FloatRoundStyleE2EEES1N_S1R_JEEENS4_5SM1004TMEM4LOAD26SM100_TMEM_LOAD_32dp32b64xENS4_13SM90_TMA_LOADENS16_INS17_ILi2ELi4ELi3EEES1A_NSX_INS5_IJS1B_S1P_EEENS5_IJS1P_SC_EEEEEEENS4_39AutoVectorizingCopyWithAssumedAlignmentILi128EEENS4_14SM90_TMA_STOREES27_S29_S29_EEEvvEEEEvNT_6ParamsE) ;  /* 0xffffff4c02a07950 */ /* 0x000fea0003c3ffff */
        .weak           $__internal_2_$__cuda_sm10x_tcgen05_guardrail_trap_unallocated_columns_being_dealloced
        .type           $__internal_2_$__cuda_sm10x_tcgen05_guardrail_trap_unallocated_columns_being_dealloced,@function
        .size           $__internal_2_$__cuda_sm10x_tcgen05_guardrail_trap_unallocated_columns_being_dealloced,(.L_x_249 - $__internal_2_$__cuda_sm10x_tcgen05_guardrail_trap_unallocated_columns_being_dealloced)
$__internal_2_$__cuda_sm10x_tcgen05_guardrail_trap_unallocated_columns_being_dealloced:
[----:B------:R-:W-:Y:S05]  /*b180*/  BPT.TRAP 0x1 ;  /* 0x000000040000795c */ /* 0x000fea0000300000 */
[----:B------:R-:W-:-:S04]  /*b190*/  HFMA2 R3, -RZ, RZ, 0, 0 ;  /* 0x00000000ff037431 */ /* 0x000fc800000001ff */
[----:B------:R-:W-:Y:S05]  /*b1a0*/  RET.REL.NODEC R2 `(_ZN7cutlass13device_kernelINS_4gemm6kernel13GemmUniversalIN4cute5tupleIJiiiiEEENS1_10collective13CollectiveMmaINS1_35MainloopSm100TmaUmmaWarpSpecializedILi32ELi2ELi4ENS5_IJNS4_1CILi2EEENSA_ILi1EEESC_EEEEENS5_IJNSA_ILi256EEENSA_ILi128EEENSA_ILi32EEEEEENS_12float_e5m2_tENS5_IJlSC_lEEESJ_SK_NS4_8TiledMMAINS4_8MMA_AtomIJNS4_10MMA_TraitsINS4_25SM100_MMA_F8F6F4_2x1SM_SSEJSJ_SJ_fSF_SG_NS4_17integral_constantINS4_4UMMA5MajorELSR_0EEESS_NSP_INSQ_7ScaleInELST_0EEESU_EEEEEENS4_6LayoutINS5_IJSC_SC_SC_EEENS5_IJNSA_ILi0EEESZ_SZ_EEEEENS5_IJNS4_10UnderscoreES12_S12_EEEEENS4_18SM100_TMA_2SM_LOADENS4_14ComposedLayoutINS4_7SwizzleILi1ELi4ELi3EEENS4_18smem_ptr_flag_bitsILi8EEENSX_INS5_IJNSA_ILi8EEESH_EEENS5_IJSH_SC_EEEEEEEvNS4_8identityES15_S1F_vS1G_EENS_8epilogue10collective18CollectiveEpilogueINS1I_23Sm100TmaWarpSpecializedILi2ELi2ELi64ELb0ELb0EEEJNS5_IJSG_SG_SH_EEENS5_IJNSX_ISG_SC_EENSX_INSA_ILi64EEESC_EEEEESJ_SK_SJ_SK_NS1I_6fusion15FusionCallbacksIS1M_NS1S_17LinearCombinationISJ_fSJ_fLNS_15FloatRoundStyleE2EEES1N_S1R_JEEENS4_5SM1004TMEM4LOAD26SM100_TMEM_LOAD_32dp32b64xENS4_13SM90_TMA_LOADENS16_INS17_ILi2ELi4ELi3EEES1A_NSX_INS5_IJS1B_S1P_EEENS5_IJS1P_SC_EEEEEEENS4_39AutoVectorizingCopyWithAssumedAlignmentILi128EEENS4_14SM90_TMA_STOREES27_S29_S29_EEEvvEEEEvNT_6ParamsE) ;  /* 0xffffff4c02947950 */ /* 0x000fea0003c3ffff */
.L_x_248:
[----:B------:R-:W-:-:S00]  /*b1b0*/  BRA `(.L_x_248) ;  /* 0xfffffffc00fc7947 */ /* 0x000fc0000383ffff */
[----:B------:R-:W-:-:S00]  /*b1c0*/  NOP ;  /* 0x0000000000007918 */ /* 0x000fc00000000000 */
        /* <DEDUP_REMOVED lines=11> */
.L_x_249:


//--------------------- .nv.global.init           --------------------------
	.section	.nv.global.init,"aw",@progbits
.nv.global.init:
	.type		$str$27,@object
	.size		$str$27,($str$28 - $str$27)
$str$27:
        /*0000*/ 	.byte	0x28, 0x61, 0x64, 0x64, 0x72, 0x65, 0x73, 0x73, 0x20, 0x26, 0x20, 0x6d, 0x61, 0x73, 0x6b, 0x29
        /*0010*/ 	.byte	0x20, 0x3d, 0x3d, 0x20, 0x30, 0x00
	.type		$str$28,@object
	.size		$str$28,($str$26 - $str$28)
$str$28:
        /*0016*/ 	.byte	0x2f, 0x74, 0x6d, 0x70, 0x2f, 0x63, 0x75, 0x74, 0x6c, 0x61, 0x73, 0x73, 0x5f, 0x73, 0x77, 0x65
        /*0026*/ 	.byte	0x65, 0x70, 0x5f, 0x73, 0x72, 0x63, 0x2f, 0x69, 0x6e, 0x63, 0x6c, 0x75, 0x64, 0x65, 0x2f, 0x63
        /*0036*/ 	.byte	0x75, 0x74, 0x65, 0x2f, 0x70, 0x6f, 0x69, 0x6e, 0x74, 0x65, 0x72, 0x5f, 0x66, 0x6c, 0x61, 0x67
        /*0046*/ 	.byte	0x67, 0x65, 0x64, 0x2e, 0x68, 0x70, 0x70, 0x00
	.type		$str$26,@object
	.size		$str$26,($str$25 - $str$26)
$str$26:
        /*004e*/ 	.byte	0x2f, 0x74, 0x6d, 0x70, 0x2f, 0x63, 0x75, 0x74, 0x6c, 0x61, 0x73, 0x73, 0x5f, 0x73, 0x77, 0x65
        /*005e*/ 	.byte	0x65, 0x70, 0x5f, 0x73, 0x72, 0x63, 0x2f, 0x69, 0x6e, 0x63, 0x6c, 0x75, 0x64, 0x65, 0x2f, 0x63
        /*006e*/ 	.byte	0x75, 0x74, 0x65, 0x2f, 0x61, 0x74, 0x6f, 0x6d, 0x2f, 0x63, 0x6f, 0x70, 0x79, 0x5f, 0x74, 0x72
        /*007e*/ 	.byte	0x61, 0x69, 0x74, 0x73, 0x5f, 0x73, 0x6d, 0x31, 0x30, 0x30, 0x2e, 0x68, 0x70, 0x70, 0x00
	.type		$str$25,@object
	.size		$str$25,(__unnamed_1 - $str$25)
$str$25:
        /*008d*/ 	.byte	0x28, 0x28, 0x75, 0x69, 0x6e, 0x74, 0x33, 0x32, 0x5f, 0x74, 0x28, 0x74, 0x68, 0x72, 0x65, 0x61
        /*009d*/ 	.byte	0x64, 0x49, 0x64, 0x78, 0x2e, 0x78, 0x29, 0x20, 0x2f, 0x20, 0x33, 0x32, 0x29, 0x20, 0x25, 0x20
        /*00ad*/ 	.byte	0x34, 0x29, 0x20, 0x3d, 0x3d, 0x20, 0x28, 0x28, 0x28, 0x74, 0x6d, 0x65, 0x6d, 0x5f, 0x61, 0x64
        /*00bd*/ 	.byte	0x64, 0x72, 0x20, 0x3e, 0x3e, 0x20, 0x31, 0x36, 0x29, 0x20, 0x2f, 0x20, 0x33, 0x32, 0x29, 0x20
        /*00cd*/ 	.byte	0x25, 0x20, 0x34, 0x29, 0x00
	.type		__unnamed_1,@object
	.size		__unnamed_1,(__unnamed_2 - __unnamed_1)
__unnamed_1:
        /*00d2*/ 	.byte	0x61, 0x75, 0x74, 0x6f, 0x20, 0x63, 0x75, 0x74, 0x65, 0x3a, 0x3a, 0x61, 0x73, 0x5f, 0x70, 0x6f
        /* <DEDUP_REMOVED lines=24> */
        /*0262*/ 	.byte	0x43, 0x3c, 0x38, 0x31, 0x39, 0x32, 0x3e, 0x3e, 0x3e, 0x3e, 0x5d, 0x00
	.type		__unnamed_2,@object
	.size		__unnamed_2,(.L_2 - __unnamed_2)
__unnamed_2:
        /* <DEDUP_REMOVED lines=42> */
        /*050e*/ 	.byte	0x3e, 0x3e, 0x3e, 0x3e, 0x5d, 0x00
.L_2:


//--------------------- .nv.shared._ZN7cutlass13device_kernelINS_4gemm6kernel13GemmUniversalIN4cute5tupleIJiiiiEEENS1_10collective13CollectiveMmaINS1_35MainloopSm100TmaUmmaWarpSpecializedILi32ELi2ELi4ENS5_IJNS4_1CILi2EEENSA_ILi1EEESC_EEEEENS5_IJNSA_ILi256EEENSA_ILi128EEENSA_ILi32EEEEEENS_12float_e5m2_tENS5_IJlSC_lEEESJ_SK_NS4_8TiledMMAINS4_8MMA_AtomIJNS4_10MMA_TraitsINS4_25SM100_MMA_F8F6F4_2x1SM_SSEJSJ_SJ_fSF_SG_NS4_17integral_constantINS4_4UMMA5MajorELSR_0EEESS_NSP_INSQ_7ScaleInELST_0EEESU_EEEEEENS4_6LayoutINS5_IJSC_SC_SC_EEENS5_IJNSA_ILi0EEESZ_SZ_EEEEENS5_IJNS4_10UnderscoreES12_S12_EEEEENS4_18SM100_TMA_2SM_LOADENS4_14ComposedLayoutINS4_7SwizzleILi1ELi4ELi3EEENS4_18smem_ptr_flag_bitsILi8EEENSX_INS5_IJNSA_ILi8EEESH_EEENS5_IJSH_SC_EEEEEEEvNS4_8identityES15_S1F_vS1G_EENS_8epilogue10collective18CollectiveEpilogueINS1I_23Sm100TmaWarpSpecializedILi2ELi2ELi64ELb0ELb0EEEJNS5_IJSG_SG_SH_EEENS5_IJNSX_ISG_SC_EENSX_INSA_ILi64EEESC_EEEEESJ_SK_SJ_SK_NS1I_6fusion15FusionCallbacksIS1M_NS1S_17LinearCombinationISJ_fSJ_fLNS_15FloatRoundStyleE2EEES1N_S1R_JEEENS4_5SM1004TMEM4LOAD26SM100_TMEM_LOAD_32dp32b64xENS4_13SM90_TMA_LOADENS16_INS17_ILi2ELi4ELi3EEES1A_NSX_INS5_IJS1B_S1P_EEENS5_IJS1P_SC_EEEEEEENS4_39AutoVectorizingCopyWithAssumedAlignmentILi128EEENS4_14SM90_TMA_STOREES27_S29_S29_EEEvvEEEEvNT_6ParamsE --------------------------
	.section	.nv.shared._ZN7cutlass13device_kernelINS_4gemm6kernel13GemmUniversalIN4cute5tupleIJiiiiEEENS1_10collective13CollectiveMmaINS1_35MainloopSm100TmaUmmaWarpSpecializedILi32ELi2ELi4ENS5_IJNS4_1CILi2EEENSA_ILi1EEESC_EEEEENS5_IJNSA_ILi256EEENSA_ILi128EEENSA_ILi32EEEEEENS_12float_e5m2_tENS5_IJlSC_lEEESJ_SK_NS4_8TiledMMAINS4_8MMA_AtomIJNS4_10MMA_TraitsINS4_25SM100_MMA_F8F6F4_2x1SM_SSEJSJ_SJ_fSF_SG_NS4_17integral_constantINS4_4UMMA5MajorELSR_0EEESS_NSP_INSQ_7ScaleInELST_0EEESU_EEEEEENS4_6LayoutINS5_IJSC_SC_SC_EEENS5_IJNSA_ILi0EEESZ_SZ_EEEEENS5_IJNS4_10UnderscoreES12_S12_EEEEENS4_18SM100_TMA_2SM_LOADENS4_14ComposedLayoutINS4_7SwizzleILi1ELi4ELi3EEENS4_18smem_ptr_flag_bitsILi8EEENSX_INS5_IJNSA_ILi8EEESH_EEENS5_IJSH_SC_EEEEEEEvNS4_8identityES15_S1F_vS1G_EENS_8epilogue10collective18CollectiveEpilogueINS1I_23Sm100TmaWarpSpecializedILi2ELi2ELi64ELb0ELb0EEEJNS5_IJSG_SG_SH_EEENS5_IJNSX_ISG_SC_EENSX_INSA_ILi64EEESC_EEEEESJ_SK_SJ_SK_NS1I_6fusion15FusionCallbacksIS1M_NS1S_17LinearCombinationISJ_fSJ_fLNS_15FloatRoundStyleE2EEES1N_S1R_JEEENS4_5SM1004TMEM4LOAD26SM100_TMEM_LOAD_32dp32b64xENS4_13SM90_TMA_LOADENS16_INS17_ILi2ELi4ELi3EEES1A_NSX_INS5_IJS1B_S1P_EEENS5_IJS1P_SC_EEEEEEENS4_39AutoVectorizingCopyWithAssumedAlignmentILi128EEENS4_14SM90_TMA_STOREES27_S29_S29_EEEvvEEEEvNT_6ParamsE,"aw",@nobits
	.sectionflags	@""
	.align	16
	.zero		1024


//--------------------- .nv.shared.reserved.0     --------------------------
	.section	.nv.shared.reserved.0,"aw",@nobits
	.weak		__nv_reservedSMEM_offset_0_alias
	.size		__nv_reservedSMEM_offset_0_alias, 0, 64
	.other		__nv_reservedSMEM_offset_0_alias,@"STO_CUDA_RESERVED_SHARED STV_DEFAULT"
__nv_reservedSMEM_offset_0_alias:
	.zero		0
.nv.shared.reserved.0:
	.zero		64
	.weak		__nv_reservedSMEM_tcgen05_partition
	.type		__nv_reservedSMEM_tcgen05_partition,@object
	.size		__nv_reservedSMEM_tcgen05_partition,(.L_0 - __nv_reservedSMEM_tcgen05_partition)
__nv_reservedSMEM_tcgen05_partition:
	.zero		32
.L_0:


//--------------------- .nv.global                --------------------------
	.section	.nv.global,"aw",@nobits
.nv.global:
	.type		_ZN39_INTERNAL_56687de6_4_k_cu_348a76ef_92204cute1_E,@object
	.size		_ZN39_INTERNAL_56687de6_4_k_cu_348a76ef_92204cute1_E,(_ZN39_INTERNAL_56687de6_4_k_cu_348a76ef_92204cuda3std3__45__cpo6cbeginE - _ZN39_INTERNAL_56687de6_4_k_cu_348a76ef_92204cute1_E)
_ZN39_INTERNAL_56687de6_4_k_cu_348a76ef_92204cute1_E:
	.zero		1
	.type		_ZN39_INTERNAL_56687de6_4_k_cu_348a76ef_92204cuda3std3__45__cpo6cbeginE,@object
	.size		_ZN39_INTERNAL_56687de6_4_k_cu_348a76ef_92204cuda3std3__45__cpo6cbeginE,(_ZN39_INTERNAL_56687de6_4_k_cu_348a76ef_92204cuda3std3__48in_placeE - _ZN39_INTERNAL_56687de6_4_k_cu_348a76ef_92204cuda3std3__45__cpo6cbeginE)
_ZN39_INTERNAL_56687de6_4_k_cu_348a76ef_92204cuda3std3__45__cpo6cbeginE:
	.zero		1
	.type		_ZN39_INTERNAL_56687de6_4_k_cu_348a76ef_92204cuda3std3__48in_placeE,@object
	.size		_ZN39_INTERNAL_56687de6_4_k_cu_348a76ef_92204cuda3std3__48in_placeE,(_ZN39_INTERNAL_56687de6_4_k_cu_348a76ef_92204cuda3std6ranges3__45__cpo9iter_moveE - _ZN39_INTERNAL_56687de6_4_k_cu_348a76ef_92204cuda3std3__48in_placeE)
_ZN39_INTERNAL_56687de6_4_k_cu_348a76ef_92204cuda3std3__48in_placeE:
	.zero		1
	.type		_ZN39_INTERNAL_56687de6_4_k_cu_348a76ef_92204cuda3std6ranges3__45__cpo9iter_moveE,@object
	.size		_ZN39_INTERNAL_56687de6_4_k_cu_348a76ef_92204cuda3std6ranges3__45__cpo9iter_moveE,(_ZN39_INTERNAL_56687de6_4_k_cu_348a76ef_92204cuda3std3__45__cpo5beginE - _ZN39_INTERNAL_56687de6_4_k_cu_348a76ef_92204cuda3std6ranges3__45__cpo9iter_moveE)
_ZN39_INTERNAL_56687de6_4_k_cu_348a76ef_92204cuda3std6ranges3__45__cpo9iter_moveE:
	.zero		1
	.type		_ZN39_INTERNAL_56687de6_4_k_cu_348a76ef_92204cuda3std3__45__cpo5beginE,@object
	.size		_ZN39_INTERNAL_56687de6_4_k_cu_348a76ef_92204cuda3std3__45__cpo5beginE,(_ZN39_INTERNAL_56687de6_4_k_cu_348a76ef_92204cuda3std3__441_GLOBAL__N__56687de6_4_k_cu_348a76ef_92206ignoreE - _ZN39_INTERNAL_56687de6_4_k_cu_348a76ef_92204cuda3std3__45__cpo5beginE)
_ZN39_INTERNAL_56687de6_4_k_cu_348a76ef_92204cuda3std3__45__cpo5beginE:
	.zero		1
	.type		_ZN39_INTERNAL_56687de6_4_k_cu_348a76ef_92204cuda3std3__441_GLOBAL__N__56687de6_4_k_cu_348a76ef_92206ignoreE,@object
	.size		_ZN39_INTERNAL_56687de6_4_k_cu_348a76ef_92204cuda3std3__441_GLOBAL__N__56687de6_4_k_cu_348a76ef_92206ignoreE,(_ZN39_INTERNAL_56687de6_4_k_cu_348a76ef_92204cute7productE - _ZN39_INTERNAL_56687de6_4_k_cu_348a76ef_92204cuda3std3__441_GLOBAL__N__56687de6_4_k_cu_348a76ef_92206ignoreE)
_ZN39_INTERNAL_56687de6_4_k_cu_348a76ef_92204cuda3std3__441_GLOBAL__N__56687de6_4_k_cu_348a76ef_92206ignoreE:
	.zero		1
	.type		_ZN39_INTERNAL_56687de6_4_k_cu_348a76ef_92204cute7productE,@object
	.size		_ZN39_INTERNAL_56687de6_4_k_cu_348a76ef_92204cute7productE,(_ZN39_INTERNAL_56687de6_4_k_cu_348a76ef_92204cuda3std3__45__cpo3endE - _ZN39_INTERNAL_56687de6_4_k_cu_348a76ef_92204cute7productE)
_ZN39_INTERNAL_56687de6_4_k_cu_348a76ef_92204cute7productE:
	.zero		1
	.type		_ZN39_INTERNAL_56687de6_4_k_cu_348a76ef_92204cuda3std3__45__cpo3endE,@object
	.size		_ZN39_INTERNAL_56687de6_4_k_cu_348a76ef_92204cuda3std3__45__cpo3endE,(_ZN39_INTERNAL_56687de6_4_k_cu_348a76ef_92204cuda3std3__419piecewise_constructE - _ZN39_INTERNAL_56687de6_4_k_cu_348a76ef_92204cuda3std3__45__cpo3endE)
_ZN39_INTERNAL_56687de6_4_k_cu_348a76ef_92204cuda3std3__45__cpo3endE:
	.zero		1
	.type		_ZN39_INTERNAL_56687de6_4_k_cu_348a76ef_92204cuda3std3__419piecewise_constructE,@object
	.size		_ZN39_INTERNAL_56687de6_4_k_cu_348a76ef_92204cuda3std3__419piecewise_constructE,(_ZN39_INTERNAL_56687de6_4_k_cu_348a76ef_92204cuda3std3__45__cpo4cendE - _ZN39_INTERNAL_56687de6_4_k_cu_348a76ef_92204cuda3std3__419piecewise_constructE)
_ZN39_INTERNAL_56687de6_4_k_cu_348a76ef_92204cuda3std3__419piecewise_constructE:
	.zero		1
	.type		_ZN39_INTERNAL_56687de6_4_k_cu_348a76ef_92204cuda3std3__45__cpo4cendE,@object
	.size		_ZN39_INTERNAL_56687de6_4_k_cu_348a76ef_92204cuda3std3__45__cpo4cendE,(_ZN39_INTERNAL_56687de6_4_k_cu_348a76ef_92204cuda3std6ranges3__45__cpo4swapE - _ZN39_INTERNAL_56687de6_4_k_cu_348a76ef_92204cuda3std3__45__cpo4cendE)
_ZN39_INTERNAL_56687de6_4_k_cu_348a76ef_92204cuda3std3__45__cpo4cendE:
	.zero		1
	.type		_ZN39_INTERNAL_56687de6_4_k_cu_348a76ef_92204cuda3std6ranges3__45__cpo4swapE,@object
	.size		_ZN39_INTERNAL_56687de6_4_k_cu_348a76ef_92204cuda3std6ranges3__45__cpo4swapE,(.L_10 - _ZN39_INTERNAL_56687de6_4_k_cu_348a76ef_92204cuda3std6ranges3__45__cpo4swapE)
_ZN39_INTERNAL_56687de6_4_k_cu_348a76ef_92204cuda3std6ranges3__45__cpo4swapE:
	.zero		1
.L_10:


//--------------------- .nv.constant0._ZN7cutlass13device_kernelINS_4gemm6kernel13GemmUniversalIN4cute5tupleIJiiiiEEENS1_10collective13CollectiveMmaINS1_35MainloopSm100TmaUmmaWarpSpecializedILi32ELi2ELi4ENS5_IJNS4_1CILi2EEENSA_ILi1EEESC_EEEEENS5_IJNSA_ILi256EEENSA_ILi128EEENSA_ILi32EEEEEENS_12float_e5m2_tENS5_IJlSC_lEEESJ_SK_NS4_8TiledMMAINS4_8MMA_AtomIJNS4_10MMA_TraitsINS4_25SM100_MMA_F8F6F4_2x1SM_SSEJSJ_SJ_fSF_SG_NS4_17integral_constantINS4_4UMMA5MajorELSR_0EEESS_NSP_INSQ_7ScaleInELST_0EEESU_EEEEEENS4_6LayoutINS5_IJSC_SC_SC_EEENS5_IJNSA_ILi0EEESZ_SZ_EEEEENS5_IJNS4_10UnderscoreES12_S12_EEEEENS4_18SM100_TMA_2SM_LOADENS4_14ComposedLayoutINS4_7SwizzleILi1ELi4ELi3EEENS4_18smem_ptr_flag_bitsILi8EEENSX_INS5_IJNSA_ILi8EEESH_EEENS5_IJSH_SC_EEEEEEEvNS4_8identityES15_S1F_vS1G_EENS_8epilogue10collective18CollectiveEpilogueINS1I_23Sm100TmaWarpSpecializedILi2ELi2ELi64ELb0ELb0EEEJNS5_IJSG_SG_SH_EEENS5_IJNSX_ISG_SC_EENSX_INSA_ILi64EEESC_EEEEESJ_SK_SJ_SK_NS1I_6fusion15FusionCallbacksIS1M_NS1S_17LinearCombinationISJ_fSJ_fLNS_15FloatRoundStyleE2EEES1N_S1R_JEEENS4_5SM1004TMEM4LOAD26SM100_TMEM_LOAD_32dp32b64xENS4_13SM90_TMA_LOADENS16_INS17_ILi2ELi4ELi3EEES1A_NSX_INS5_IJS1B_S1P_EEENS5_IJS1P_SC_EEEEEEENS4_39AutoVectorizingCopyWithAssumedAlignmentILi128EEENS4_14SM90_TMA_STOREES27_S29_S29_EEEvvEEEEvNT_6ParamsE --------------------------
	.section	.nv.constant0._ZN7cutlass13device_kernelINS_4gemm6kernel13GemmUniversalIN4cute5tupleIJiiiiEEENS1_10collective13CollectiveMmaINS1_35MainloopSm100TmaUmmaWarpSpecializedILi32ELi2ELi4ENS5_IJNS4_1CILi2EEENSA_ILi1EEESC_EEEEENS5_IJNSA_ILi256EEENSA_ILi128EEENSA_ILi32EEEEEENS_12float_e5m2_tENS5_IJlSC_lEEESJ_SK_NS4_8TiledMMAINS4_8MMA_AtomIJNS4_10MMA_TraitsINS4_25SM100_MMA_F8F6F4_2x1SM_SSEJSJ_SJ_fSF_SG_NS4_17integral_constantINS4_4UMMA5MajorELSR_0EEESS_NSP_INSQ_7ScaleInELST_0EEESU_EEEEEENS4_6LayoutINS5_IJSC_SC_SC_EEENS5_IJNSA_ILi0EEESZ_SZ_EEEEENS5_IJNS4_10UnderscoreES12_S12_EEEEENS4_18SM100_TMA_2SM_LOADENS4_14ComposedLayoutINS4_7SwizzleILi1ELi4ELi3EEENS4_18smem_ptr_flag_bitsILi8EEENSX_INS5_IJNSA_ILi8EEESH_EEENS5_IJSH_SC_EEEEEEEvNS4_8identityES15_S1F_vS1G_EENS_8epilogue10collective18CollectiveEpilogueINS1I_23Sm100TmaWarpSpecializedILi2ELi2ELi64ELb0ELb0EEEJNS5_IJSG_SG_SH_EEENS5_IJNSX_ISG_SC_EENSX_INSA_ILi64EEESC_EEEEESJ_SK_SJ_SK_NS1I_6fusion15FusionCallbacksIS1M_NS1S_17LinearCombinationISJ_fSJ_fLNS_15FloatRoundStyleE2EEES1N_S1R_JEEENS4_5SM1004TMEM4LOAD26SM100_TMEM_LOAD_32dp32b64xENS4_13SM90_TMA_LOADENS16_INS17_ILi2ELi4ELi3EEES1A_NSX_INS5_IJS1B_S1P_EEENS5_IJS1P_SC_EEEEEEENS4_39AutoVectorizingCopyWithAssumedAlignmentILi128EEENS4_14SM90_TMA_STOREES27_S29_S29_EEEvvEEEEvNT_6ParamsE,"a",@progbits
	.sectionflags	@""
	.align	4
.nv.constant0._ZN7cutlass13device_kernelINS_4gemm6kernel13GemmUniversalIN4cute5tupleIJiiiiEEENS1_10collective13CollectiveMmaINS1_35MainloopSm100TmaUmmaWarpSpecializedILi32ELi2ELi4ENS5_IJNS4_1CILi2EEENSA_ILi1EEESC_EEEEENS5_IJNSA_ILi256EEENSA_ILi128EEENSA_ILi32EEEEEENS_12float_e5m2_tENS5_IJlSC_lEEESJ_SK_NS4_8TiledMMAINS4_8MMA_AtomIJNS4_10MMA_TraitsINS4_25SM100_MMA_F8F6F4_2x1SM_SSEJSJ_SJ_fSF_SG_NS4_17integral_constantINS4_4UMMA5MajorELSR_0EEESS_NSP_INSQ_7ScaleInELST_0EEESU_EEEEEENS4_6LayoutINS5_IJSC_SC_SC_EEENS5_IJNSA_ILi0EEESZ_SZ_EEEEENS5_IJNS4_10UnderscoreES12_S12_EEEEENS4_18SM100_TMA_2SM_LOADENS4_14ComposedLayoutINS4_7SwizzleILi1ELi4ELi3EEENS4_18smem_ptr_flag_bitsILi8EEENSX_INS5_IJNSA_ILi8EEESH_EEENS5_IJSH_SC_EEEEEEEvNS4_8identityES15_S1F_vS1G_EENS_8epilogue10collective18CollectiveEpilogueINS1I_23Sm100TmaWarpSpecializedILi2ELi2ELi64ELb0ELb0EEEJNS5_IJSG_SG_SH_EEENS5_IJNSX_ISG_SC_EENSX_INSA_ILi64EEESC_EEEEESJ_SK_SJ_SK_NS1I_6fusion15FusionCallbacksIS1M_NS1S_17LinearCombinationISJ_fSJ_fLNS_15FloatRoundStyleE2EEES1N_S1R_JEEENS4_5SM1004TMEM4LOAD26SM100_TMEM_LOAD_32dp32b64xENS4_13SM90_TMA_LOADENS16_INS17_ILi2ELi4ELi3EEES1A_NSX_INS5_IJS1B_S1P_EEENS5_IJS1P_SC_EEEEEEENS4_39AutoVectorizingCopyWithAssumedAlignmentILi128EEENS4_14SM90_TMA_STOREES27_S29_S29_EEEvvEEEEvNT_6ParamsE:
	.zero		2944


//--------------------- SYMBOLS --------------------------

	.type		.nv.reservedSmem.offset0,@object
	.size		.nv.reservedSmem.offset0,0x4
	.type		.nv.reservedSmem.cap,@object
	.size		.nv.reservedSmem.cap,0x4
	.type		__assertfail,@function
